def attn_fwd(
    Q,
    K,
    V,
    Out,
    Lse,
    sm_scale,
    stride_qz,
    stride_qh,
    stride_qm,
    stride_qk,
    stride_kz,
    stride_kh,
    stride_kn,
    stride_kk,
    stride_vz,
    stride_vh,
    stride_vn,
    stride_vk,
    stride_oz,
    stride_oh,
    stride_om,
    stride_ok,
    seqlen_q,
    seqlen_k,
    BLOCK_M: tl.constexpr,
    BLOCK_N: tl.constexpr,
    HEAD_DIM: tl.constexpr,
    CAUSAL: tl.constexpr,
):
    start_m = tl.program_id(0)
    off_hz = tl.program_id(1)
    q_off = off_hz * stride_qh
    k_off = off_hz * stride_kh
    v_off = off_hz * stride_vh
    offs_m = start_m * BLOCK_M + tl.arange(0, BLOCK_M)
    offs_d = tl.arange(0, HEAD_DIM)
    offs_n = tl.arange(0, BLOCK_N)
    q_ptrs = Q + q_off + offs_m[:, None] * stride_qm + offs_d[None, :] * stride_qk
    k_ptrs = K + k_off + offs_d[:, None] * stride_kk + offs_n[None, :] * stride_kn
    v_ptrs = V + v_off + offs_n[:, None] * stride_vn + offs_d[None, :] * stride_vk
    m_i = tl.full([BLOCK_M], float("-inf"), dtype=tl.float32)
    l_i = tl.zeros([BLOCK_M], dtype=tl.float32) + 1.0
    acc = tl.zeros([BLOCK_M, HEAD_DIM], dtype=tl.float32)
    q = tl.load(q_ptrs)
    acc, l_i, m_i = _attn_fwd_inner(
        acc,
        l_i,
        m_i,
        q,
        k_ptrs,
        v_ptrs,
        sm_scale,
        stride_kn,
        stride_vn,
        start_m,
        seqlen_k,
        BLOCK_M,
        BLOCK_N,
        HEAD_DIM,
        CAUSAL,
    )
    acc = acc / l_i[:, None]
    lse = m_i + tl.math.log2(l_i) / 1.4426950408889634
    o_ptrs = (
        Out
        + off_hz * stride_oh
        + offs_m[:, None] * stride_om
        + offs_d[None, :] * stride_ok
    )
    tl.store(o_ptrs, acc.to(Out.dtype.element_ty))
    tl.store(Lse + off_hz * seqlen_q + offs_m, lse)

# config = {"BLOCK_M": 128, "BLOCK_N": 32, "HEAD_DIM": 64, "arch": "sm_100", "causal": true, "dtype": "fp16", "num_stages": 4, "num_warps": 8}
# arch = sm_100


// ===== COMPILED SASS (sm_100a) =====

	.target	sm_100a

	.elftype	@"ET_EXEC"


//--------------------- .note.nv.tkinfo           --------------------------
	.section	.note.nv.tkinfo,"",@"SHT_NOTE"
	.sectionflags	@"SHF_NOTE_NV_TKINFO"
	.tkinfo
        /*0018*/ 	.word	0x00000081
        /*0030*/ 	.string	""
        /*0030*/ 	.string	"ptxas-blackwell"
        /*0030*/ 	.string	"Cuda compilation tools, release 12.9, V12.9.86"
        /*0030*/ 	.string	"Build cuda_12.9.r12.9/compiler.36037853_0"
        /*0030*/ 	.string	"-v  -suppress-debug-info  -lineinfo  -arch sm_100a "



//--------------------- .note.nv.cuver            --------------------------
	.section	.note.nv.cuver,"",@"SHT_NOTE"
	.sectionflags	@"SHF_NOTE_NV_CUVER"
        /*0018*/ 	.short	0x0001
        /*001a*/ 	.short	0x0064
        /*001c*/ 	.short	0x0001
        /*001e*/ 	.short	0x0000
        /*0020*/ 	.short	0x0001
        /*0022*/ 	.short	0x0000


//--------------------- .nv.info                  --------------------------
	.section	.nv.info,"",@"SHT_CUDA_INFO"
	.align	4


	//----- nvinfo : EIATTR_REGCOUNT
	.align		4
        /*0000*/ 	.byte	0x04, 0x2f
        /*0002*/ 	.short	(.L_5 - .L_4)
	.align		4
.L_4:
        /*0004*/ 	.word	index@(attn_fwd)
        /*0008*/ 	.word	0x00000067


	//----- nvinfo : EIATTR_FRAME_SIZE
	.align		4
.L_5:
        /*000c*/ 	.byte	0x04, 0x11
        /*000e*/ 	.short	(.L_7 - .L_6)
	.align		4
.L_6:
        /*0010*/ 	.word	index@($__internal_2_$__cuda_sm10x_tcgen05_guardrail_trap_unallocated_columns_being_dealloced)
        /*0014*/ 	.word	0x00000000


	//----- nvinfo : EIATTR_FRAME_SIZE
	.align		4
.L_7:
        /*0018*/ 	.byte	0x04, 0x11
        /*001a*/ 	.short	(.L_9 - .L_8)
	.align		4
.L_8:
        /*001c*/ 	.word	index@($__internal_1_$__cuda_sm10x_tcgen05_guardrail_trap_phase_invalid_during_alloc)
        /*0020*/ 	.word	0x00000000


	//----- nvinfo : EIATTR_FRAME_SIZE
	.align		4
.L_9:
        /*0024*/ 	.byte	0x04, 0x11
        /*0026*/ 	.short	(.L_11 - .L_10)
	.align		4
.L_10:
        /*0028*/ 	.word	index@($__internal_0_$__cuda_sm10x_tcgen05_guardrail_trap_col_being_dealloced_not_returned_by_alloc)
        /*002c*/ 	.word	0x00000000


	//----- nvinfo : EIATTR_FRAME_SIZE
	.align		4
.L_11:
        /*0030*/ 	.byte	0x04, 0x11
        /*0032*/ 	.short	(.L_13 - .L_12)
	.align		4
.L_12:
        /*0034*/ 	.word	index@(attn_fwd)
        /*0038*/ 	.word	0x00000000


	//----- nvinfo : EIATTR_MIN_STACK_SIZE
	.align		4
.L_13:
        /*003c*/ 	.byte	0x04, 0x12
        /*003e*/ 	.short	(.L_15 - .L_14)
	.align		4
.L_14:
        /*0040*/ 	.word	index@(attn_fwd)
        /*0044*/ 	.word	0x00000000
.L_15:


//--------------------- .nv.info.attn_fwd         --------------------------
	.section	.nv.info.attn_fwd,"",@"SHT_CUDA_INFO"
	.sectionflags	@""
	.align	4


	//----- nvinfo : EIATTR_CUDA_API_VERSION
	.align		4
        /*0000*/ 	.byte	0x04, 0x37
        /*0002*/ 	.short	(.L_17 - .L_16)
.L_16:
        /*0004*/ 	.word	0x00000081


	//----- nvinfo : EIATTR_KPARAM_INFO
	.align		4
.L_17:
        /*0008*/ 	.byte	0x04, 0x17
        /*000a*/ 	.short	(.L_19 - .L_18)
.L_18:
        /*000c*/ 	.word	0x00000000
        /*0010*/ 	.short	0x0019
        /*0012*/ 	.short	0x0080
        /*0014*/ 	.byte	0x00, 0xf4, 0x21, 0x00


	//----- nvinfo : EIATTR_KPARAM_INFO
	.align		4
.L_19:
        /*0018*/ 	.byte	0x04, 0x17
        /*001a*/ 	.short	(.L_21 - .L_20)
.L_20:
        /*001c*/ 	.word	0x00000000
        /*0020*/ 	.short	0x0018
        /*0022*/ 	.short	0x0078
        /*0024*/ 	.byte	0x00, 0xf4, 0x21, 0x00


	//----- nvinfo : EIATTR_KPARAM_INFO
	.align		4
.L_21:
        /*0028*/ 	.byte	0x04, 0x17
        /*002a*/ 	.short	(.L_23 - .L_22)
.L_22:
        /*002c*/ 	.word	0x00000000
        /*0030*/ 	.short	0x0017
        /*0032*/ 	.short	0x0070
        /*0034*/ 	.byte	0x00, 0xf0, 0x11, 0x00


	//----- nvinfo : EIATTR_KPARAM_INFO
	.align		4
.L_23:
        /*0038*/ 	.byte	0x04, 0x17
        /*003a*/ 	.short	(.L_25 - .L_24)
.L_24:
        /*003c*/ 	.word	0x00000000
        /*0040*/ 	.short	0x0016
        /*0042*/ 	.short	0x006c
        /*0044*/ 	.byte	0x00, 0xf0, 0x11, 0x00


	//----- nvinfo : EIATTR_KPARAM_INFO
	.align		4
.L_25:
        /*0048*/ 	.byte	0x04, 0x17
        /*004a*/ 	.short	(.L_27 - .L_26)
.L_26:
        /*004c*/ 	.word	0x00000000
        /*0050*/ 	.short	0x0015
        /*0052*/ 	.short	0x0068
        /*0054*/ 	.byte	0x00, 0xf0, 0x11, 0x00


	//----- nvinfo : EIATTR_KPARAM_INFO
	.align		4
.L_27:
        /*0058*/ 	.byte	0x04, 0x17
        /*005a*/ 	.short	(.L_29 - .L_28)
.L_28:
        /*005c*/ 	.word	0x00000000
        /*0060*/ 	.short	0x0014
        /*0062*/ 	.short	0x0064
        /*0064*/ 	.byte	0x00, 0xf0, 0x11, 0x00


	//----- nvinfo : EIATTR_KPARAM_INFO
	.align		4
.L_29:
        /*0068*/ 	.byte	0x04, 0x17
        /*006a*/ 	.short	(.L_31 - .L_30)
.L_30:
        /*006c*/ 	.word	0x00000000
        /*0070*/ 	.short	0x0013
        /*0072*/ 	.short	0x0060
        /*0074*/ 	.byte	0x00, 0xf0, 0x11, 0x00


	//----- nvinfo : EIATTR_KPARAM_INFO
	.align		4
.L_31:
        /*0078*/ 	.byte	0x04, 0x17
        /*007a*/ 	.short	(.L_33 - .L_32)
.L_32:
        /*007c*/ 	.word	0x00000000
        /*0080*/ 	.short	0x0012
        /*0082*/ 	.short	0x005c
        /*0084*/ 	.byte	0x00, 0xf0, 0x11, 0x00


	//----- nvinfo : EIATTR_KPARAM_INFO
	.align		4
.L_33:
        /*0088*/ 	.byte	0x04, 0x17
        /*008a*/ 	.short	(.L_35 - .L_34)
.L_34:
        /*008c*/ 	.word	0x00000000
        /*0090*/ 	.short	0x0011
        /*0092*/ 	.short	0x0058
        /*0094*/ 	.byte	0x00, 0xf0, 0x11, 0x00


	//----- nvinfo : EIATTR_KPARAM_INFO
	.align		4
.L_35:
        /*0098*/ 	.byte	0x04, 0x17
        /*009a*/ 	.short	(.L_37 - .L_36)
.L_36:
        /*009c*/ 	.word	0x00000000
        /*00a0*/ 	.short	0x0010
        /*00a2*/ 	.short	0x0054
        /*00a4*/ 	.byte	0x00, 0xf0, 0x11, 0x00


	//----- nvinfo : EIATTR_KPARAM_INFO
	.align		4
.L_37:
        /*00a8*/ 	.byte	0x04, 0x17
        /*00aa*/ 	.short	(.L_39 - .L_38)
.L_38:
        /*00ac*/ 	.word	0x00000000
        /*00b0*/ 	.short	0x000f
        /*00b2*/ 	.short	0x0050
        /*00b4*/ 	.byte	0x00, 0xf0, 0x11, 0x00


	//----- nvinfo : EIATTR_KPARAM_INFO
	.align		4
.L_39:
        /*00b8*/ 	.byte	0x04, 0x17
        /*00ba*/ 	.short	(.L_41 - .L_40)
.L_40:
        /*00bc*/ 	.word	0x00000000
        /*00c0*/ 	.short	0x000e
        /*00c2*/ 	.short	0x004c
        /*00c4*/ 	.byte	0x00, 0xf0, 0x11, 0x00


	//----- nvinfo : EIATTR_KPARAM_INFO
	.align		4
.L_41:
        /*00c8*/ 	.byte	0x04, 0x17
        /*00ca*/ 	.short	(.L_43 - .L_42)
.L_42:
        /*00cc*/ 	.word	0x00000000
        /*00d0*/ 	.short	0x000d
        /*00d2*/ 	.short	0x0048
        /*00d4*/ 	.byte	0x00, 0xf0, 0x11, 0x00


	//----- nvinfo : EIATTR_KPARAM_INFO
	.align		4
.L_43:
        /*00d8*/ 	.byte	0x04, 0x17
        /*00da*/ 	.short	(.L_45 - .L_44)
.L_44:
        /*00dc*/ 	.word	0x00000000
        /*00e0*/ 	.short	0x000c
        /*00e2*/ 	.short	0x0044
        /*00e4*/ 	.byte	0x00, 0xf0, 0x11, 0x00


	//----- nvinfo : EIATTR_KPARAM_INFO
	.align		4
.L_45:
        /*00e8*/ 	.byte	0x04, 0x17
        /*00ea*/ 	.short	(.L_47 - .L_46)
.L_46:
        /*00ec*/ 	.word	0x00000000
        /*00f0*/ 	.short	0x000b
        /*00f2*/ 	.short	0x0040
        /*00f4*/ 	.byte	0x00, 0xf0, 0x11, 0x00


	//----- nvinfo : EIATTR_KPARAM_INFO
	.align		4
.L_47:
        /*00f8*/ 	.byte	0x04, 0x17
        /*00fa*/ 	.short	(.L_49 - .L_48)
.L_48:
        /*00fc*/ 	.word	0x00000000
        /*0100*/ 	.short	0x000a
        /*0102*/ 	.short	0x003c
        /*0104*/ 	.byte	0x00, 0xf0, 0x11, 0x00


	//----- nvinfo : EIATTR_KPARAM_INFO
	.align		4
.L_49:
        /*0108*/ 	.byte	0x04, 0x17
        /*010a*/ 	.short	(.L_51 - .L_50)
.L_50:
        /*010c*/ 	.word	0x00000000
        /*0110*/ 	.short	0x0009
        /*0112*/ 	.short	0x0038
        /*0114*/ 	.byte	0x00, 0xf0, 0x11, 0x00


	//----- nvinfo : EIATTR_KPARAM_INFO
	.align		4
.L_51:
        /*0118*/ 	.byte	0x04, 0x17
        /*011a*/ 	.short	(.L_53 - .L_52)
.L_52:
        /*011c*/ 	.word	0x00000000
        /*0120*/ 	.short	0x0008
        /*0122*/ 	.short	0x0034
        /*0124*/ 	.byte	0x00, 0xf0, 0x11, 0x00


	//----- nvinfo : EIATTR_KPARAM_INFO
	.align		4
.L_53:
        /*0128*/ 	.byte	0x04, 0x17
        /*012a*/ 	.short	(.L_55 - .L_54)
.L_54:
        /*012c*/ 	.word	0x00000000
        /*0130*/ 	.short	0x0007
        /*0132*/ 	.short	0x0030
        /*0134*/ 	.byte	0x00, 0xf0, 0x11, 0x00


	//----- nvinfo : EIATTR_KPARAM_INFO
	.align		4
.L_55:
        /*0138*/ 	.byte	0x04, 0x17
        /*013a*/ 	.short	(.L_57 - .L_56)
.L_56:
        /*013c*/ 	.word	0x00000000
        /*0140*/ 	.short	0x0006
        /*0142*/ 	.short	0x002c
        /*0144*/ 	.byte	0x00, 0xf0, 0x11, 0x00


	//----- nvinfo : EIATTR_KPARAM_INFO
	.align		4
.L_57:
        /*0148*/ 	.byte	0x04, 0x17
        /*014a*/ 	.short	(.L_59 - .L_58)
.L_58:
        /*014c*/ 	.word	0x00000000
        /*0150*/ 	.short	0x0005
        /*0152*/ 	.short	0x0028
        /*0154*/ 	.byte	0x00, 0xf0, 0x11, 0x00


	//----- nvinfo : EIATTR_KPARAM_INFO
	.align		4
.L_59:
        /*0158*/ 	.byte	0x04, 0x17
        /*015a*/ 	.short	(.L_61 - .L_60)
.L_60:
        /*015c*/ 	.word	0x00000000
        /*0160*/ 	.short	0x0004
        /*0162*/ 	.short	0x0020
        /*0164*/ 	.byte	0x00, 0xf4, 0x21, 0x00


	//----- nvinfo : EIATTR_KPARAM_INFO
	.align		4
.L_61:
        /*0168*/ 	.byte	0x04, 0x17
        /*016a*/ 	.short	(.L_63 - .L_62)
.L_62:
        /*016c*/ 	.word	0x00000000
        /*0170*/ 	.short	0x0003
        /*0172*/ 	.short	0x0018
        /*0174*/ 	.byte	0x00, 0xf4, 0x21, 0x00


	//----- nvinfo : EIATTR_KPARAM_INFO
	.align		4
.L_63:
        /*0178*/ 	.byte	0x04, 0x17
        /*017a*/ 	.short	(.L_65 - .L_64)
.L_64:
        /*017c*/ 	.word	0x00000000
        /*0180*/ 	.short	0x0002
        /*0182*/ 	.short	0x0010
        /*0184*/ 	.byte	0x00, 0xf4, 0x21, 0x00


	//----- nvinfo : EIATTR_KPARAM_INFO
	.align		4
.L_65:
        /*0188*/ 	.byte	0x04, 0x17
        /*018a*/ 	.short	(.L_67 - .L_66)
.L_66:
        /*018c*/ 	.word	0x00000000
        /*0190*/ 	.short	0x0001
        /*0192*/ 	.short	0x0008
        /*0194*/ 	.byte	0x00, 0xf4, 0x21, 0x00


	//----- nvinfo : EIATTR_KPARAM_INFO
	.align		4
.L_67:
        /*0198*/ 	.byte	0x04, 0x17
        /*019a*/ 	.short	(.L_69 - .L_68)
.L_68:
        /*019c*/ 	.word	0x00000000
        /*01a0*/ 	.short	0x0000
        /*01a2*/ 	.short	0x0000
        /*01a4*/ 	.byte	0x00, 0xf4, 0x21, 0x00


	//----- nvinfo : EIATTR_AT_ENTRY_FRAGMENTS
	.align		4
.L_69:
        /*01a8*/ 	.byte	0x04, 0x4f
        /*01aa*/ 	.short	(.L_71 - .L_70)


	//   ....[0]....
.L_70:
        /*01ac*/ 	.word	0x00000004


	//----- nvinfo : EIATTR_RESERVED_SMEM_USED
	.align		4
.L_71:
        /*01b0*/ 	.byte	0x01, 0x41
	.zero		2


	//----- nvinfo : EIATTR_SPARSE_MMA_MASK
	.align		4
        /*01b4*/ 	.byte	0x03, 0x50
        /*01b6*/ 	.short	0x0000


	//----- nvinfo : EIATTR_TCGEN05_1CTA_USED
	.align		4
        /*01b8*/ 	.byte	0x01, 0x51
	.zero		2


	//----- nvinfo : EIATTR_MAXREG_COUNT
	.align		4
        /*01bc*/ 	.byte	0x03, 0x1b
        /*01be*/ 	.short	0x00ff


	//----- nvinfo : EIATTR_NUM_BARRIERS
	.align		4
        /*01c0*/ 	.byte	0x02, 0x4c
        /*01c2*/ 	.byte	0x01
	.zero		1


	//----- nvinfo : EIATTR_INT_WARP_WIDE_INSTR_OFFSETS
	.align		4
        /*01c4*/ 	.byte	0x04, 0x31
        /*01c6*/ 	.short	(.L_73 - .L_72)


	//   ....[0]....
.L_72:
        /*01c8*/ 	.word	0x00000ec0


	//   ....[1]....
        /*01cc*/ 	.word	0x00000f70


	//   ....[2]....
        /*01d0*/ 	.word	0x00001500


	//   ....[3]....
        /*01d4*/ 	.word	0x00001620


	//   ....[4]....
        /*01d8*/ 	.word	0x00003120


	//   ....[5]....
        /*01dc*/ 	.word	0x00005d30


	//   ....[6]....
        /*01e0*/ 	.word	0x00005d80


	//----- nvinfo : EIATTR_COOP_GROUP_MASK_REGIDS
	.align		4
.L_73:
        /*01e4*/ 	.byte	0x04, 0x29
        /*01e6*/ 	.short	(.L_75 - .L_74)


	//   ....[0]....
.L_74:
        /*01e8*/ 	.word	0xffffffff


	//   ....[1]....
        /*01ec*/ 	.word	0xffffffff


	//   ....[2]....
        /*01f0*/ 	.word	0xffffffff


	//   ....[3]....
        /*01f4*/ 	.word	0xffffffff


	//   ....[4]....
        /*01f8*/ 	.word	0xffffffff


	//   ....[5]....
        /*01fc*/ 	.word	0xffffffff


	//   ....[6]....
        /*0200*/ 	.word	0xffffffff


	//   ....[7]....
        /*0204*/ 	.word	0xffffffff


	//----- nvinfo : EIATTR_COOP_GROUP_INSTR_OFFSETS
	.align		4
.L_75:
        /*0208*/ 	.byte	0x04, 0x28
        /*020a*/ 	.short	(.L_77 - .L_76)


	//   ....[0]....
.L_76:
        /*020c*/ 	.word	0x00000060


	//   ....[1]....
        /*0210*/ 	.word	0x00000320


	//   ....[2]....
        /*0214*/ 	.word	0x00001f30


	//   ....[3]....
        /*0218*/ 	.word	0x000027b0


	//   ....[4]....
        /*021c*/ 	.word	0x00003a40


	//   ....[5]....
        /*0220*/ 	.word	0x00003f00


	//   ....[6]....
        /*0224*/ 	.word	0x00005bc0


	//   ....[7]....
        /*0228*/ 	.word	0x00005e30


	//----- nvinfo : EIATTR_VRC_CTA_INIT_COUNT
	.align		4
.L_77:
        /*022c*/ 	.byte	0x02, 0x4a
        /*022e*/ 	.byte	0x80
	.zero		1


	//----- nvinfo : EIATTR_MBARRIER_INSTR_OFFSETS
	.align		4
        /*0230*/ 	.byte	0x04, 0x39
        /*0232*/ 	.short	(.L_79 - .L_78)


	//   ....[0]....
.L_78:
        /*0234*/ 	.word	0x000013a0
        /*0238*/ 	.word	0x000000ff
        /*023c*/ 	.word	0x00007000
        /*0240*/ 	.short	0x0100
        /*0242*/ 	.byte	0x0c
	.zero		1


	//   ....[1]....
        /*0244*/ 	.word	0x00001610
        /*0248*/ 	.word	0x000000ff
        /*024c*/ 	.word	0x00007008
        /*0250*/ 	.short	0x0100
        /*0252*/ 	.byte	0x0c
	.zero		1


	//   ....[2]....
        /*0254*/ 	.word	0x000016e0
        /*0258*/ 	.word	0x000000ff
        /*025c*/ 	.word	0x00005000
        /*0260*/ 	.short	0x0100
        /*0262*/ 	.byte	0x0c
	.zero		1


	//   ....[3]....
        /*0264*/ 	.word	0x00001940
        /*0268*/ 	.word	0x000000ff
        /*026c*/ 	.word	0x00005000
        /*0270*/ 	.short	0x010a
        /*0272*/ 	.byte	0x0c
	.zero		1


	//   ....[4]....
        /*0274*/ 	.word	0x00001ae0
        /*0278*/ 	.word	0x000000ff
        /*027c*/ 	.word	0x00005000
        /*0280*/ 	.short	0x0108
        /*0282*/ 	.byte	0x0c
	.zero		1


	//   ....[5]....
        /*0284*/ 	.word	0x000031e0
        /*0288*/ 	.word	0x000000ff
        /*028c*/ 	.word	0x00007010
        /*0290*/ 	.short	0x0100
        /*0292*/ 	.byte	0x0c
	.zero		1


	//   ....[6]....
        /*0294*/ 	.word	0x00003350
        /*0298*/ 	.word	0x000000ff
        /*029c*/ 	.word	0x00007010
        /*02a0*/ 	.short	0x010a
        /*02a2*/ 	.byte	0x0c
	.zero		1


	//   ....[7]....
        /*02a4*/ 	.word	0x000034f0
        /*02a8*/ 	.word	0x000000ff
        /*02ac*/ 	.word	0x00007010
        /*02b0*/ 	.short	0x0108
        /*02b2*/ 	.byte	0x0c
	.zero		1


	//   ....[8]....
        /*02b4*/ 	.word	0x00003d80
        /*02b8*/ 	.word	0x000000ff
        /*02bc*/ 	.word	0x00000000
        /*02c0*/ 	.short	0x010a
        /*02c2*/ 	.byte	0x32
	.zero		1


	//   ....[9]....
        /*02c4*/ 	.word	0x00004610
        /*02c8*/ 	.word	0x000000ff
        /*02cc*/ 	.word	0x00000000
        /*02d0*/ 	.short	0x010a
        /*02d2*/ 	.byte	0x32
	.zero		1


	//   ....[10]....
        /*02d4*/ 	.word	0x000046a0
        /*02d8*/ 	.word	0x000000ff
        /*02dc*/ 	.word	0x00007000
        /*02e0*/ 	.short	0x0108
        /*02e2*/ 	.byte	0x0c
	.zero		1


	//   ....[11]....
        /*02e4*/ 	.word	0x000046e0
        /*02e8*/ 	.word	0x000000ff
        /*02ec*/ 	.word	0x00007008
        /*02f0*/ 	.short	0x0108
        /*02f2*/ 	.byte	0x0c
	.zero		1


	//   ....[12]....
        /*02f4*/ 	.word	0x00005e50
        /*02f8*/ 	.word	0x000000ff
        /*02fc*/ 	.word	0x00005000
        /*0300*/ 	.short	0x010a
        /*0302*/ 	.byte	0x0c
	.zero		1


	//   ....[13]....
        /*0304*/ 	.word	0x00005e80
        /*0308*/ 	.word	0x000000ff
        /*030c*/ 	.word	0x00007010
        /*0310*/ 	.short	0x010a
        /*0312*/ 	.byte	0x0c
	.zero		1


	//   ....[14]....
        /*0314*/ 	.word	0x00005eb0
        /*0318*/ 	.word	0x000000ff
        /*031c*/ 	.word	0x00000000
        /*0320*/ 	.short	0x010a
        /*0322*/ 	.byte	0x32
	.zero		1


	//   ....[15]....
        /*0324*/ 	.word	0x00005ee0
        /*0328*/ 	.word	0x000000ff
        /*032c*/ 	.word	0x00000000
        /*0330*/ 	.short	0x010a
        /*0332*/ 	.byte	0x32
	.zero		1


	//----- nvinfo : EIATTR_NUM_MBARRIERS
	.align		4
.L_79:
        /*0334*/ 	.byte	0x03, 0x38
        /*0336*/ 	.short	0xffff


	//----- nvinfo : EIATTR_EXIT_INSTR_OFFSETS
	.align		4
        /*0338*/ 	.byte	0x04, 0x1c
        /*033a*/ 	.short	(.L_81 - .L_80)


	//   ....[0]....
.L_80:
        /*033c*/ 	.word	0x00005e40


	//----- nvinfo : EIATTR_REQNTID
	.align		4
.L_81:
        /*0340*/ 	.byte	0x04, 0x10
        /*0342*/ 	.short	(.L_83 - .L_82)
.L_82:
        /*0344*/ 	.word	0x00000100
        /*0348*/ 	.word	0x00000001
        /*034c*/ 	.word	0x00000001


	//----- nvinfo : EIATTR_CRS_STACK_SIZE
	.align		4
.L_83:
        /*0350*/ 	.byte	0x04, 0x1e
        /*0352*/ 	.short	(.L_85 - .L_84)
.L_84:
        /*0354*/ 	.word	0x00000000


	//----- nvinfo : EIATTR_CBANK_PARAM_SIZE
	.align		4
.L_85:
        /*0358*/ 	.byte	0x03, 0x19
        /*035a*/ 	.short	0x0088


	//----- nvinfo : EIATTR_PARAM_CBANK
	.align		4
        /*035c*/ 	.byte	0x04, 0x0a
        /*035e*/ 	.short	(.L_87 - .L_86)
	.align		4
.L_86:
        /*0360*/ 	.word	index@(.nv.constant0.attn_fwd)
        /*0364*/ 	.short	0x0380
        /*0366*/ 	.short	0x0088


	//----- nvinfo : EIATTR_SW_WAR
	.align		4
.L_87:
        /*0368*/ 	.byte	0x04, 0x36
        /*036a*/ 	.short	(.L_89 - .L_88)
.L_88:
        /*036c*/ 	.word	0x00000008
.L_89:


//--------------------- .nv.compat                --------------------------
	.section	.nv.compat,"",@"SHT_CUDA_COMPAT_INFO"
	.align	4
        /*0000*/ 	.byte	0x02, 0x02, 0x02, 0x00, 0x02, 0x05, 0x05, 0x00, 0x02, 0x03, 0x00, 0x00, 0x02, 0x06, 0x01, 0x00


//--------------------- .nv.callgraph             --------------------------
	.section	.nv.callgraph,"",@"SHT_CUDA_CALLGRAPH"
	.align	4
	.sectionentsize	8
	.align		4
        /*0000*/ 	.word	0x00000000
	.align		4
        /*0004*/ 	.word	0xffffffff
	.align		4
        /*0008*/ 	.word	0x00000000
	.align		4
        /*000c*/ 	.word	0xfffffffe
	.align		4
        /*0010*/ 	.word	0x00000000
	.align		4
        /*0014*/ 	.word	0xfffffffd
	.align		4
        /*0018*/ 	.word	0x00000000
	.align		4
        /*001c*/ 	.word	0xfffffffc


//--------------------- .nv.constant4             --------------------------
	.section	.nv.constant4,"a",@progbits
	.align	8
	.align		8
.nv.constant4:
        /*0000*/ 	.dword	_$_str


//--------------------- .text.attn_fwd            --------------------------
	.section	.text.attn_fwd,"ax",@progbits
	.align	128
        .global         attn_fwd
        .type           attn_fwd,@function
        .size           attn_fwd,(.L_x_31 - attn_fwd)
        .other          attn_fwd,@"STO_CUDA_ENTRY STV_DEFAULT"
attn_fwd:
.text.attn_fwd:
[----:B------:R-:W0:Y:S01]  /*0000*/  LDC R1, c[0x0][0x37c] ;  /* 0x0000df00ff017b82 */ /* 0x000e220000000800 */
[----:B------:R-:W1:Y:S02]  /*0010*/  S2R R2, SR_TID.X ;  /* 0x0000000000027919 */ /* 0x000e640000002100 */
[----:B-1----:R-:W-:-:S13]  /*0020*/  ISETP.GE.U32.AND P0, PT, R2, 0x20, PT ;  /* 0x000000200200780c */ /* 0x002fda0003f06070 */
[----:B------:R-:W-:Y:S02]  /*0030*/  VOTEU.ANY UP1, P0 ;  /* 0x0000000000ff7886 */ /* 0x000fe40000020100 */
[----:B0-----:R-:W-:Y:S05]  /*0040*/  BRA.U UP1, `(.L_x_0) ;  /* 0x0000000101b87547 */ /* 0x001fea000b800000 */
[----:B------:R-:W0:Y:S01]  /*0050*/  S2UR UR6, SR_CgaCtaId ;  /* 0x00000000000679c3 */ /* 0x000e220000008800 */
[----:B------:R-:W-:Y:S01]  /*0060*/  NOP ;  /* 0x0000000000007918 */ /* 0x000fe20000000000 */
[----:B------:R-:W-:Y:S02]  /*0070*/  UMOV UR4, 0x40 ;  /* 0x0000004000047882 */ /* 0x000fe40000000000 */
[----:B0-----:R-:W-:-:S09]  /*0080*/  ULEA UR4, UR6, UR4, 0x18 ;  /* 0x0000000406047291 */ /* 0x001fd2000f8ec0ff */
[----:B------:R-:W0:Y:S01]  /*0090*/  LDS.U8 R0, [UR4] ;  /* 0x00000004ff007984 */ /* 0x000e220008000000 */
[----:B------:R-:W-:Y:S02]  /*00a0*/  UMOV UR4, 0x400 ;  /* 0x0000040000047882 */ /* 0x000fe40000000000 */
[----:B------:R-:W-:Y:S01]  /*00b0*/  ULEA UR4, UR6, UR4, 0x18 ;  /* 0x0000000406047291 */ /* 0x000fe2000f8ec0ff */
[----:B0-----:R-:W-:-:S13]  /*00c0*/  ISETP.NE.AND P0, PT, R0, RZ, PT ;  /* 0x000000ff0000720c */ /* 0x001fda0003f05270 */
[----:B------:R-:W-:Y:S05]  /*00d0*/  @P0 BRA `(.L_x_1) ;  /* 0x00000000007c0947 */ /* 0x000fea0003800000 */
[----:B------:R-:W-:-:S13]  /*00e0*/  ELECT P0, URZ, PT ;  /* 0x0000000000ff782f */ /* 0x000fda0003800000 */
[----:B------:R-:W-:Y:S05]  /*00f0*/  @!P0 BRA `(.L_x_2) ;  /* 0x0000000000848947 */ /* 0x000fea0003800000 */
[----:B------:R-:W-:Y:S01]  /*0100*/  UMOV UR5, 0x4 ;  /* 0x0000000400057882 */ /* 0x000fe20000000000 */
[----:B------:R-:W-:Y:S02]  /*0110*/  IMAD.MOV.U32 R5, RZ, RZ, 0x1 ;  /* 0x00000001ff057424 */ /* 0x000fe400078e00ff */
[----:B------:R-:W-:Y:S02]  /*0120*/  IMAD.MOV.U32 R3, RZ, RZ, 0xf ;  /* 0x0000000fff037424 */ /* 0x000fe400078e00ff */
[----:B------:R-:W-:Y:S04]  /*0130*/  DEPBAR.LE SB0, 0x36 ;  /* 0x00008d800000791a */ /* 0x000fe80000000000 */
[----:B------:R-:W0:Y:S02]  /*0140*/  UTCATOMSWS.FIND_AND_SET.ALIGN UP0, UR5, UR5 ;  /* 0x00000005000575e3 */ /* 0x000e240008000800 */
[----:B0-----:R-:W-:-:S04]  /*0150*/  PLOP3.LUT P0, PT, PT, PT, UP0, 0x80, 0x8 ;  /* 0x000000000008781c */ /* 0x001fc80003f0f008 */
[----:B------:R-:W-:-:S04]  /*0160*/  SEL R0, RZ, 0xffffffff, !P0 ;  /* 0xffffffffff007807 */ /* 0x000fc80004000000 */
[----:B------:R-:W-:Y:S01]  /*0170*/  ISETP.NE.AND P0, PT, R0, RZ, PT ;  /* 0x000000ff0000720c */ /* 0x000fe20003f05270 */
[----:B------:R-:W-:-:S12]  /*0180*/  IMAD.U32 R0, RZ, RZ, UR5 ;  /* 0x00000005ff007e24 */ /* 0x000fd8000f8e00ff */
[----:B------:R-:W-:Y:S05]  /*0190*/  @P0 BRA `(.L_x_3) ;  /* 0x0000000000240947 */ /* 0x000fea0003800000 */
.L_x_4:
[----:B------:R-:W-:Y:S05]  /*01a0*/  NANOSLEEP 0x64 ;  /* 0x000000640000795d */ /* 0x000fea0003800000 */
[----:B------:R-:W-:-:S05]  /*01b0*/  UMOV UR5, 0x4 ;  /* 0x0000000400057882 */ /* 0x000fca0000000000 */
[----:B------:R-:W-:Y:S04]  /*01c0*/  DEPBAR.LE SB0, 0x36 ;  /* 0x00008d800000791a */ /* 0x000fe80000000000 */
[----:B------:R-:W0:Y:S02]  /*01d0*/  UTCATOMSWS.FIND_AND_SET.ALIGN UP0, UR5, UR5 ;  /* 0x00000005000575e3 */ /* 0x000e240008000800 */
[----:B0-----:R-:W-:-:S04]  /*01e0*/  PLOP3.LUT P0, PT, PT, PT, UP0, 0x80, 0x8 ;  /* 0x000000000008781c */ /* 0x001fc80003f0f008 */
[----:B------:R-:W-:-:S04]  /*01f0*/  SEL R0, RZ, 0xffffffff, !P0 ;  /* 0xffffffffff007807 */ /* 0x000fc80004000000 */
[----:B------:R-:W-:Y:S01]  /*0200*/  ISETP.NE.AND P0, PT, R0, RZ, PT ;  /* 0x000000ff0000720c */ /* 0x000fe20003f05270 */
[----:B------:R-:W-:-:S12]  /*0210*/  IMAD.U32 R0, RZ, RZ, UR5 ;  /* 0x00000005ff007e24 */ /* 0x000fd8000f8e00ff */
[----:B------:R-:W-:Y:S05]  /*0220*/  @!P0 BRA `(.L_x_4) ;  /* 0xfffffffc00dc8947 */ /* 0x000fea000383ffff */
.L_x_3:
[C---:B------:R-:W-:Y:S01]  /*0230*/  VIADD R4, R0.reuse, 0x10 ;  /* 0x0000001000047836 */ /* 0x040fe20000000000 */
[----:B------:R-:W-:Y:S01]  /*0240*/  UMOV UR5, 0x50 ;  /* 0x0000005000057882 */ /* 0x000fe20000000000 */
[----:B------:R-:W-:Y:S01]  /*0250*/  SHF.L.U32 R3, R3, R0, RZ ;  /* 0x0000000003037219 */ /* 0x000fe200000006ff */
[----:B------:R-:W-:Y:S01]  /*0260*/  ULEA UR5, UR6, UR5, 0x18 ;  /* 0x0000000506057291 */ /* 0x000fe2000f8ec0ff */
[----:B------:R-:W-:Y:S01]  /*0270*/  IMAD.SHL.U32 R0, R0, 0x20, RZ ;  /* 0x0000002000007824 */ /* 0x000fe200078e00ff */
[----:B------:R-:W-:-:S04]  /*0280*/  SHF.L.U32 R4, R5, R4, RZ ;  /* 0x0000000405047219 */ /* 0x000fc800000006ff */
[----:B------:R-:W-:-:S05]  /*0290*/  LOP3.LUT R3, R4, R3, RZ, 0xfc, !PT ;  /* 0x0000000304037212 */ /* 0x000fca00078efcff */
[----:B------:R0:W-:Y:S04]  /*02a0*/  ATOMS.OR RZ, [UR5], R3 ;  /* 0x00000003ffff798c */ /* 0x0001e8000b000005 */
[----:B------:R0:W-:Y:S01]  /*02b0*/  STS [UR4], R0 ;  /* 0x00000000ff007988 */ /* 0x0001e20008000804 */
[----:B------:R-:W-:Y:S05]  /*02c0*/  BRA `(.L_x_2) ;  /* 0x0000000000107947 */ /* 0x000fea0003800000 */
.L_x_1:
[----:B------:R-:W-:Y:S02]  /*02d0*/  MOV R0, 0xffffffff ;  /* 0xffffffff00007802 */ /* 0x000fe40000000f00 */
[----:B------:R-:W-:-:S03]  /*02e0*/  MOV R4, 0x310 ;  /* 0x0000031000047802 */ /* 0x000fc60000000f00 */
[----:B------:R0:W-:Y:S04]  /*02f0*/  STS [UR4], R0 ;  /* 0x00000000ff007988 */ /* 0x0001e80008000804 */
[----:B0-----:R-:W-:Y:S05]  /*0300*/  CALL.REL.NOINC `($__internal_1_$__cuda_sm10x_tcgen05_guardrail_trap_phase_invalid_during_alloc) ;  /* 0x0000005c000c7944 */ /* 0x001fea0003c00000 */
.L_x_2:
[----:B------:R-:W-:Y:S05]  /*0310*/  WARPSYNC.ALL ;  /* 0x0000000000007948 */ /* 0x000fea0003800000 */
[----:B------:R-:W-:Y:S01]  /*0320*/  NOP ;  /* 0x0000000000007918 */ /* 0x000fe20000000000 */
.L_x_0:
[----:B------:R-:W1:Y:S01]  /*0330*/  S2UR UR27, SR_CTAID.X ;  /* 0x00000000001b79c3 */ /* 0x000e620000002500 */
[----:B------:R-:W2:Y:S01]  /*0340*/  LDCU.64 UR4, c[0x0][0x3b0] ;  /* 0x00007600ff0477ac */ /* 0x000ea20008000a00 */
[----:B0-----:R-:W-:Y:S01]  /*0350*/  SHF.R.U32.HI R3, RZ, 0x7, R2 ;  /* 0x00000007ff037819 */ /* 0x001fe20000011602 */
[----:B------:R-:W-:-:S03]  /*0360*/  UMOV UR12, 0x400 ;  /* 0x00000400000c7882 */ /* 0x000fc60000000000 */
[----:B------:R-:W-:Y:S01]  /*0370*/  SGXT.U32 R3, R3, 0x1 ;  /* 0x000000010303781a */ /* 0x000fe20000000000 */
[----:B------:R-:W0:Y:S01]  /*0380*/  LDCU.64 UR32, c[0x0][0x358] ;  /* 0x00006b00ff2077ac */ /* 0x000e220008000a00 */
[----:B------:R-:W3:Y:S08]  /*0390*/  LDC R6, c[0x0][0x3b8] ;  /* 0x0000ee00ff067b82 */ /* 0x000ef00000000800 */
[----:B------:R-:W2:Y:S08]  /*03a0*/  S2UR UR11, SR_CTAID.Y ;  /* 0x00000000000b79c3 */ /* 0x000eb00000002600 */
[----:B------:R-:W4:Y:S01]  /*03b0*/  S2UR UR6, SR_CgaCtaId ;  /* 0x00000000000679c3 */ /* 0x000f220000008800 */
[----:B-1----:R-:W-:-:S06]  /*03c0*/  USHF.L.U32 UR27, UR27, 0x7, URZ ;  /* 0x000000071b1b7899 */ /* 0x002fcc00080006ff */
[----:B------:R-:W-:Y:S01]  /*03d0*/  IMAD.U32 R5, RZ, RZ, UR27 ;  /* 0x0000001bff057e24 */ /* 0x000fe2000f8e00ff */
[----:B------:R-:W1:Y:S01]  /*03e0*/  LDC.64 R10, c[0x0][0x380] ;  /* 0x0000e000ff0a7b82 */ /* 0x000e620000000a00 */
[----:B---3--:R-:W-:-:S03]  /*03f0*/  IMAD R7, R3, R6, RZ ;  /* 0x0000000603077224 */ /* 0x008fc600078e02ff */
[----:B------:R-:W-:Y:S01]  /*0400*/  LOP3.LUT R36, R5, 0x7f, R2, 0xf8, !PT ;  /* 0x0000007f05247812 */ /* 0x000fe200078ef802 */
[----:B------:R-:W-:Y:S01]  /*0410*/  IMAD R9, R6, 0x2, R7 ;  /* 0x0000000206097824 */ /* 0x000fe200078e0207 */
[----:B--2---:R-:W-:-:S03]  /*0420*/  UIMAD UR4, UR11, UR4, URZ ;  /* 0x000000040b0472a4 */ /* 0x004fc6000f8e02ff */
[----:B------:R-:W-:Y:S02]  /*0430*/  IMAD R4, R36, UR5, RZ ;  /* 0x0000000524047c24 */ /* 0x000fe4000f8e02ff */
[----:B------:R-:W-:Y:S01]  /*0440*/  IMAD R15, R6, 0x2, R9 ;  /* 0x00000002060f7824 */ /* 0x000fe200078e0209 */
[----:B------:R-:W-:Y:S01]  /*0450*/  USHF.L.U32 UR7, UR4, 0x1, URZ ;  /* 0x0000000104077899 */ /* 0x000fe200080006ff */
[----:B------:R-:W-:Y:S01]  /*0460*/  IMAD.SHL.U32 R5, R4, 0x2, RZ ;  /* 0x0000000204057824 */ /* 0x000fe200078e00ff */
[----:B------:R-:W-:Y:S01]  /*0470*/  UIMAD.WIDE UR4, UR4, 0x2, URZ ;  /* 0x00000002040478a5 */ /* 0x000fe2000f8e02ff */
[----:B------:R-:W-:Y:S01]  /*0480*/  IMAD R17, R6, 0x2, R15 ;  /* 0x0000000206117824 */ /* 0x000fe200078e020f */
[----:B----4-:R-:W-:Y:S01]  /*0490*/  ULEA UR12, UR6, UR12, 0x18 ;  /* 0x0000000c060c7291 */ /* 0x010fe2000f8ec0ff */
[----:B------:R-:W-:Y:S01]  /*04a0*/  BAR.SYNC.DEFER_BLOCKING 0x0 ;  /* 0x0000000000007b1d */ /* 0x000fe20000010000 */
[----:B------:R-:W-:-:S04]  /*04b0*/  IMAD.HI R4, R4, 0x2, RZ ;  /* 0x0000000204047827 */ /* 0x000fc800078e02ff */
[----:B------:R-:W-:Y:S01]  /*04c0*/  IMAD R21, R6, 0x2, R17 ;  /* 0x0000000206157824 */ /* 0x000fe200078e0211 */
[----:B-1----:R-:W-:-:S04]  /*04d0*/  IADD3 R0, P0, P1, R5, UR7, R10 ;  /* 0x0000000705007c10 */ /* 0x002fc8000f91e00a */
[----:B------:R-:W-:Y:S02]  /*04e0*/  IADD3.X R4, PT, PT, R4, UR5, R11, P0, P1 ;  /* 0x0000000504047c10 */ /* 0x000fe400087e240b */
[-C--:B------:R-:W-:Y:S02]  /*04f0*/  LEA R10, P0, R7, R0.reuse, 0x1 ;  /* 0x00000000070a7211 */ /* 0x080fe400078008ff */
[----:B------:R-:W-:Y:S02]  /*0500*/  LEA R18, P1, R21, R0, 0x1 ;  /* 0x0000000015127211 */ /* 0x000fe400078208ff */
[-C--:B------:R-:W-:Y:S02]  /*0510*/  LEA.HI.X.SX32 R11, R7, R4.reuse, 0x1, P0 ;  /* 0x00000004070b7211 */ /* 0x080fe400000f0eff */
[----:B------:R-:W-:Y:S02]  /*0520*/  LEA.HI.X.SX32 R19, R21, R4, 0x1, P1 ;  /* 0x0000000415137211 */ /* 0x000fe400008f0eff */
[----:B------:R-:W-:Y:S01]  /*0530*/  LEA R12, P0, R9, R0, 0x1 ;  /* 0x00000000090c7211 */ /* 0x000fe200078008ff */
[----:B------:R-:W1:Y:S01]  /*0540*/  LDS R42, [UR12] ;  /* 0x0000000cff2a7984 */ /* 0x000e620008000800 */
[----:B------:R-:W-:Y:S01]  /*0550*/  BAR.SYNC.DEFER_BLOCKING 0x0 ;  /* 0x0000000000007b1d */ /* 0x000fe20000010000 */
[----:B------:R-:W-:-:S02]  /*0560*/  LEA R21, R6, R21, 0x1 ;  /* 0x0000001506157211 */ /* 0x000fc400078e08ff */
[----:B------:R-:W-:Y:S02]  /*0570*/  LEA.HI.X.SX32 R13, R9, R4, 0x1, P0 ;  /* 0x00000004090d7211 */ /* 0x000fe400000f0eff */
[-C--:B------:R-:W-:Y:S01]  /*0580*/  LEA R16, P0, R17, R0.reuse, 0x1 ;  /* 0x0000000011107211 */ /* 0x080fe200078008ff */
[C---:B------:R-:W-:Y:S01]  /*0590*/  IMAD R23, R6.reuse, 0x2, R21 ;  /* 0x0000000206177824 */ /* 0x040fe200078e0215 */
[----:B------:R-:W-:Y:S02]  /*05a0*/  LEA R14, P1, R15, R0, 0x1 ;  /* 0x000000000f0e7211 */ /* 0x000fe400078208ff */
[----:B------:R-:W-:Y:S01]  /*05b0*/  LEA.HI.X.SX32 R17, R17, R4, 0x1, P0 ;  /* 0x0000000411117211 */ /* 0x000fe200000f0eff */
[C---:B------:R-:W-:Y:S01]  /*05c0*/  IMAD R25, R6.reuse, 0x2, R23 ;  /* 0x0000000206197824 */ /* 0x040fe200078e0217 */
[----:B------:R-:W-:Y:S02]  /*05d0*/  LEA R20, P0, R21, R0, 0x1 ;  /* 0x0000000015147211 */ /* 0x000fe400078008ff */
[-C--:B------:R-:W-:Y:S01]  /*05e0*/  LEA.HI.X.SX32 R15, R15, R4.reuse, 0x1, P1 ;  /* 0x000000040f0f7211 */ /* 0x080fe200008f0eff */
[----:B------:R-:W-:Y:S01]  /*05f0*/  IMAD R27, R6, 0x2, R25 ;  /* 0x00000002061b7824 */ /* 0x000fe200078e0219 */
[----:B------:R-:W-:-:S02]  /*0600*/  LEA.HI.X.SX32 R21, R21, R4, 0x1, P0 ;  /* 0x0000000415157211 */ /* 0x000fc400000f0eff */
[-C--:B------:R-:W-:Y:S01]  /*0610*/  LEA R22, P1, R25, R0.reuse, 0x1 ;  /* 0x0000000019167211 */ /* 0x080fe200078208ff */
[----:B0-----:R0:W5:Y:S04]  /*0620*/  LDG.E.U16 R7, desc[UR32][R18.64] ;  /* 0x0000002012077981 */ /* 0x001168000c1e1500 */
[----:B------:R2:W5:Y:S04]  /*0630*/  LDG.E.U16 R9, desc[UR32][R14.64] ;  /* 0x000000200e097981 */ /* 0x000568000c1e1500 */
[----:B------:R-:W5:Y:S01]  /*0640*/  LDG.E.U16 R5, desc[UR32][R10.64] ;  /* 0x000000200a057981 */ /* 0x000f62000c1e1500 */
[----:B0-----:R-:W-:-:S03]  /*0650*/  LEA R18, P0, R23, R0, 0x1 ;  /* 0x0000000017127211 */ /* 0x001fc600078008ff */
[----:B------:R0:W5:Y:S01]  /*0660*/  LDG.E.U16 R8, desc[UR32][R12.64] ;  /* 0x000000200c087981 */ /* 0x000162000c1e1500 */
[----:B--2---:R-:W-:Y:S01]  /*0670*/  IMAD R15, R6, 0x2, R27 ;  /* 0x00000002060f7824 */ /* 0x004fe200078e021b */
[----:B------:R-:W-:Y:S02]  /*0680*/  LEA.HI.X.SX32 R19, R23, R4, 0x1, P0 ;  /* 0x0000000417137211 */ /* 0x000fe400000f0eff */
[----:B------:R2:W5:Y:S01]  /*0690*/  LDG.E.U16 R10, desc[UR32][R16.64] ;  /* 0x00000020100a7981 */ /* 0x000562000c1e1500 */
[----:B0-----:R-:W-:-:S03]  /*06a0*/  LEA R12, P0, R27, R0, 0x1 ;  /* 0x000000001b0c7211 */ /* 0x001fc600078008ff */
[----:B------:R0:W5:Y:S01]  /*06b0*/  LDG.E.U16 R24, desc[UR32][R18.64] ;  /* 0x0000002012187981 */ /* 0x000162000c1e1500 */
[----:B------:R-:W-:-:S03]  /*06c0*/  LEA.HI.X.SX32 R23, R25, R4, 0x1, P1 ;  /* 0x0000000419177211 */ /* 0x000fc600008f0eff */
[----:B------:R-:W5:Y:S01]  /*06d0*/  LDG.E.U16 R11, desc[UR32][R20.64] ;  /* 0x00000020140b7981 */ /* 0x000f62000c1e1500 */
[C---:B--2---:R-:W-:Y:S01]  /*06e0*/  IMAD R17, R6.reuse, 0x2, R15 ;  /* 0x0000000206117824 */ /* 0x044fe200078e020f */
[----:B------:R-:W-:Y:S02]  /*06f0*/  LEA.HI.X.SX32 R13, R27, R4, 0x1, P0 ;  /* 0x000000041b0d7211 */ /* 0x000fe400000f0eff */
[C---:B------:R-:W-:Y:S01]  /*0700*/  LEA R14, P0, R15.reuse, R0, 0x1 ;  /* 0x000000000f0e7211 */ /* 0x040fe200078008ff */
[C---:B------:R-:W-:Y:S01]  /*0710*/  IMAD R25, R6.reuse, 0x2, R17 ;  /* 0x0000000206197824 */ /* 0x040fe200078e0211 */
[----:B------:R2:W5:Y:S02]  /*0720*/  LDG.E.U16 R26, desc[UR32][R22.64] ;  /* 0x00000020161a7981 */ /* 0x000564000c1e1500 */
[----:B------:R-:W-:Y:S02]  /*0730*/  LEA.HI.X.SX32 R15, R15, R4, 0x1, P0 ;  /* 0x000000040f0f7211 */ /* 0x000fe400000f0eff */
[----:B------:R-:W-:Y:S01]  /*0740*/  LEA R16, P0, R17, R0, 0x1 ;  /* 0x0000000011107211 */ /* 0x000fe200078008ff */
[----:B------:R3:W5:Y:S01]  /*0750*/  LDG.E.U16 R28, desc[UR32][R12.64] ;  /* 0x000000200c1c7981 */ /* 0x000762000c1e1500 */
[----:B------:R-:W-:-:S02]  /*0760*/  LEA R27, R6, R25, 0x1 ;  /* 0x00000019061b7211 */ /* 0x000fc400078e08ff */
[----:B------:R-:W-:Y:S01]  /*0770*/  LEA.HI.X.SX32 R17, R17, R4, 0x1, P0 ;  /* 0x0000000411117211 */ /* 0x000fe200000f0eff */
[----:B------:R4:W5:Y:S01]  /*0780*/  LDG.E.U16 R29, desc[UR32][R14.64] ;  /* 0x000000200e1d7981 */ /* 0x000962000c1e1500 */
[-C--:B0-----:R-:W-:Y:S01]  /*0790*/  LEA R18, P0, R27, R0.reuse, 0x1 ;  /* 0x000000001b127211 */ /* 0x081fe200078008ff */
[C---:B--2---:R-:W-:Y:S01]  /*07a0*/  IMAD R23, R6.reuse, 0x2, R27 ;  /* 0x0000000206177824 */ /* 0x044fe200078e021b */
[----:B------:R-:W-:Y:S01]  /*07b0*/  LEA R20, P1, R25, R0, 0x1 ;  /* 0x0000000019147211 */ /* 0x000fe200078208ff */
[----:B------:R0:W5:Y:S01]  /*07c0*/  LDG.E.U16 R30, desc[UR32][R16.64] ;  /* 0x00000020101e7981 */ /* 0x000162000c1e1500 */
[-C--:B------:R-:W-:Y:S02]  /*07d0*/  LEA.HI.X.SX32 R19, R27, R4.reuse, 0x1, P0 ;  /* 0x000000041b137211 */ /* 0x080fe400000f0eff */
[----:B------:R-:W-:Y:S01]  /*07e0*/  LEA.HI.X.SX32 R21, R25, R4, 0x1, P1 ;  /* 0x0000000419157211 */ /* 0x000fe200008f0eff */
[C---:B------:R-:W-:Y:S01]  /*07f0*/  IMAD R25, R6.reuse, 0x2, R23 ;  /* 0x0000000206197824 */ /* 0x040fe200078e0217 */
[C---:B---3--:R-:W-:Y:S01]  /*0800*/  LEA R12, P0, R23.reuse, R0, 0x1 ;  /* 0x00000000170c7211 */ /* 0x048fe200078008ff */
[----:B------:R-:W5:Y:S03]  /*0810*/  LDG.E.U16 R32, desc[UR32][R18.64] ;  /* 0x0000002012207981 */ /* 0x000f66000c1e1500 */
[----:B------:R-:W-:Y:S01]  /*0820*/  LEA.HI.X.SX32 R13, R23, R4, 0x1, P0 ;  /* 0x00000004170d7211 */ /* 0x000fe200000f0eff */
[C---:B------:R-:W-:Y:S01]  /*0830*/  IMAD R23, R6.reuse, 0x2, R25 ;  /* 0x0000000206177824 */ /* 0x040fe200078e0219 */
[C---:B----4-:R-:W-:Y:S01]  /*0840*/  LEA R14, P0, R25.reuse, R0, 0x1 ;  /* 0x00000000190e7211 */ /* 0x050fe200078008ff */
[----:B------:R2:W5:Y:S02]  /*0850*/  LDG.E.U16 R31, desc[UR32][R20.64] ;  /* 0x00000020141f7981 */ /* 0x000564000c1e1500 */
[C---:B------:R-:W-:Y:S01]  /*0860*/  IMAD R27, R6.reuse, 0x2, R23 ;  /* 0x00000002061b7824 */ /* 0x040fe200078e0217 */
[----:B------:R-:W-:Y:S01]  /*0870*/  LEA.HI.X.SX32 R15, R25, R4, 0x1, P0 ;  /* 0x00000004190f7211 */ /* 0x000fe200000f0eff */
[----:B------:R3:W5:Y:S03]  /*0880*/  LDG.E.U16 R33, desc[UR32][R12.64] ;  /* 0x000000200c217981 */ /* 0x000766000c1e1500 */
[----:B0-----:R-:W-:Y:S01]  /*0890*/  LEA R16, P0, R27, R0, 0x1 ;  /* 0x000000001b107211 */ /* 0x001fe200078008ff */
[----:B------:R0:W5:Y:S01]  /*08a0*/  LDG.E.U16 R34, desc[UR32][R14.64] ;  /* 0x000000200e227981 */ /* 0x000162000c1e1500 */
[----:B--2---:R-:W-:-:S02]  /*08b0*/  IMAD R21, R6, 0x2, R27 ;  /* 0x0000000206157824 */ /* 0x004fc400078e021b */
[----:B------:R-:W-:Y:S02]  /*08c0*/  LEA.HI.X.SX32 R17, R27, R4, 0x1, P0 ;  /* 0x000000041b117211 */ /* 0x000fe400000f0eff */
[C---:B------:R-:W-:Y:S01]  /*08d0*/  IMAD R25, R6.reuse, 0x2, R21 ;  /* 0x0000000206197824 */ /* 0x040fe200078e0215 */
[-C--:B------:R-:W-:Y:S02]  /*08e0*/  LEA R18, P0, R21, R0.reuse, 0x1 ;  /* 0x0000000015127211 */ /* 0x080fe400078008ff */
[----:B------:R-:W5:Y:S01]  /*08f0*/  LDG.E.U16 R37, desc[UR32][R16.64] ;  /* 0x0000002010257981 */ /* 0x000f62000c1e1500 */
[----:B------:R-:W-:Y:S02]  /*0900*/  LEA R22, P1, R23, R0, 0x1 ;  /* 0x0000000017167211 */ /* 0x000fe400078208ff */
[----:B------:R-:W-:Y:S02]  /*0910*/  LEA.HI.X.SX32 R19, R21, R4, 0x1, P0 ;  /* 0x0000000415137211 */ /* 0x000fe400000f0eff */
[----:B------:R-:W-:-:S02]  /*0920*/  LEA R21, R6, R25, 0x1 ;  /* 0x0000001906157211 */ /* 0x000fc400078e08ff */
[----:B------:R-:W-:Y:S01]  /*0930*/  LEA.HI.X.SX32 R23, R23, R4, 0x1, P1 ;  /* 0x0000000417177211 */ /* 0x000fe200008f0eff */
[----:B------:R-:W5:Y:S01]  /*0940*/  LDG.E.U16 R38, desc[UR32][R18.64] ;  /* 0x0000002012267981 */ /* 0x000f62000c1e1500 */
[C---:B---3--:R-:W-:Y:S01]  /*0950*/  LEA R12, P0, R25.reuse, R0, 0x1 ;  /* 0x00000000190c7211 */ /* 0x048fe200078008ff */
[C---:B------:R-:W-:Y:S02]  /*0960*/  IMAD R27, R6.reuse, 0x2, R21 ;  /* 0x00000002061b7824 */ /* 0x040fe400078e0215 */
[----:B------:R2:W5:Y:S01]  /*0970*/  LDG.E.U16 R35, desc[UR32][R22.64] ;  /* 0x0000002016237981 */ /* 0x000562000c1e1500 */
[----:B------:R-:W-:Y:S02]  /*0980*/  LEA.HI.X.SX32 R13, R25, R4, 0x1, P0 ;  /* 0x00000004190d7211 */ /* 0x000fe400000f0eff */
[-C--:B0-----:R-:W-:Y:S02]  /*0990*/  LEA R14, P0, R27, R0.reuse, 0x1 ;  /* 0x000000001b0e7211 */ /* 0x081fe400078008ff */
[----:B------:R-:W-:Y:S01]  /*09a0*/  LEA R20, P1, R21, R0, 0x1 ;  /* 0x0000000015147211 */ /* 0x000fe200078208ff */
[----:B------:R0:W5:Y:S01]  /*09b0*/  LDG.E.U16 R39, desc[UR32][R12.64] ;  /* 0x000000200c277981 */ /* 0x000162000c1e1500 */
[----:B--2---:R-:W-:Y:S01]  /*09c0*/  IMAD R23, R6, 0x2, R27 ;  /* 0x0000000206177824 */ /* 0x004fe200078e021b */
[----:B------:R-:W-:-:S03]  /*09d0*/  LEA.HI.X.SX32 R15, R27, R4, 0x1, P0 ;  /* 0x000000041b0f7211 */ /* 0x000fc600000f0eff */
[C---:B------:R-:W-:Y:S01]  /*09e0*/  IMAD R25, R6.reuse, 0x2, R23 ;  /* 0x0000000206197824 */ /* 0x040fe200078e0217 */
[C---:B------:R-:W-:Y:S01]  /*09f0*/  LEA R16, P0, R23.reuse, R0, 0x1 ;  /* 0x0000000017107211 */ /* 0x040fe200078008ff */
[----:B------:R-:W5:Y:S03]  /*0a00*/  LDG.E.U16 R41, desc[UR32][R14.64] ;  /* 0x000000200e297981 */ /* 0x000f66000c1e1500 */
[-C--:B------:R-:W-:Y:S01]  /*0a10*/  LEA.HI.X.SX32 R17, R23, R4.reuse, 0x1, P0 ;  /* 0x0000000417117211 */ /* 0x080fe200000f0eff */
[C---:B------:R-:W-:Y:S01]  /*0a20*/  IMAD R23, R6.reuse, 0x2, R25 ;  /* 0x0000000206177824 */ /* 0x040fe200078e0219 */
[----:B------:R-:W-:Y:S02]  /*0a30*/  LEA.HI.X.SX32 R21, R21, R4, 0x1, P1 ;  /* 0x0000000415157211 */ /* 0x000fe400008f0eff */
[C---:B------:R-:W-:Y:S01]  /*0a40*/  LEA R18, P0, R25.reuse, R0, 0x1 ;  /* 0x0000000019127211 */ /* 0x040fe200078008ff */
[----:B------:R-:W-:Y:S01]  /*0a50*/  IMAD R27, R6, 0x2, R23 ;  /* 0x00000002061b7824 */ /* 0x000fe200078e0217 */
[----:B------:R-:W5:Y:S02]  /*0a60*/  LDG.E.U16 R43, desc[UR32][R16.64] ;  /* 0x00000020102b7981 */ /* 0x000f64000c1e1500 */
[----:B------:R-:W-:-:S02]  /*0a70*/  LEA.HI.X.SX32 R19, R25, R4, 0x1, P0 ;  /* 0x0000000419137211 */ /* 0x000fc400000f0eff */
[----:B------:R2:W5:Y:S01]  /*0a80*/  LDG.E.U16 R40, desc[UR32][R20.64] ;  /* 0x0000002014287981 */ /* 0x000562000c1e1500 */
[-C--:B0-----:R-:W-:Y:S02]  /*0a90*/  LEA R12, P0, R27, R0.reuse, 0x1 ;  /* 0x000000001b0c7211 */ /* 0x081fe400078008ff */
[----:B------:R-:W-:Y:S01]  /*0aa0*/  LEA R22, P1, R23, R0, 0x1 ;  /* 0x0000000017167211 */ /* 0x000fe200078208ff */
[----:B------:R0:W5:Y:S01]  /*0ab0*/  LDG.E.U16 R44, desc[UR32][R18.64] ;  /* 0x00000020122c7981 */ /* 0x000162000c1e1500 */
[-C--:B------:R-:W-:Y:S01]  /*0ac0*/  LEA.HI.X.SX32 R13, R27, R4.reuse, 0x1, P0 ;  /* 0x000000041b0d7211 */ /* 0x080fe200000f0eff */
[----:B--2---:R-:W-:Y:S01]  /*0ad0*/  IMAD R21, R6, 0x2, R27 ;  /* 0x0000000206157824 */ /* 0x004fe200078e021b */
[----:B------:R-:W-:-:S03]  /*0ae0*/  LEA.HI.X.SX32 R23, R23, R4, 0x1, P1 ;  /* 0x0000000417177211 */ /* 0x000fc600008f0eff */
[----:B------:R-:W5:Y:S01]  /*0af0*/  LDG.E.U16 R46, desc[UR32][R12.64] ;  /* 0x000000200c2e7981 */ /* 0x000f62000c1e1500 */
[----:B------:R-:W-:-:S03]  /*0b00*/  LEA R14, P0, R21, R0, 0x1 ;  /* 0x00000000150e7211 */ /* 0x000fc600078008ff */
[----:B------:R2:W5:Y:S01]  /*0b10*/  LDG.E.U16 R45, desc[UR32][R22.64] ;  /* 0x00000020162d7981 */ /* 0x000562000c1e1500 */
[----:B------:R-:W-:Y:S02]  /*0b20*/  LEA R25, R6, R21, 0x1 ;  /* 0x0000001506197211 */ /* 0x000fe400078e08ff */
[----:B------:R-:W-:-:S03]  /*0b30*/  LEA.HI.X.SX32 R15, R21, R4, 0x1, P0 ;  /* 0x00000004150f7211 */ /* 0x000fc600000f0eff */
[C---:B------:R-:W-:Y:S01]  /*0b40*/  IMAD R21, R6.reuse, 0x2, R25 ;  /* 0x0000000206157824 */ /* 0x040fe200078e0219 */
[C---:B------:R-:W-:Y:S01]  /*0b50*/  LEA R16, P0, R25.reuse, R0, 0x1 ;  /* 0x0000000019107211 */ /* 0x040fe200078008ff */
[----:B------:R3:W5:Y:S02]  /*0b60*/  LDG.E.U16 R47, desc[UR32][R14.64] ;  /* 0x000000200e2f7981 */ /* 0x000764000c1e1500 */
[----:B------:R-:W-:Y:S01]  /*0b70*/  IMAD R27, R6, 0x2, R21 ;  /* 0x00000002061b7824 */ /* 0x000fe200078e0215 */
[----:B------:R-:W-:-:S03]  /*0b80*/  LEA.HI.X.SX32 R17, R25, R4, 0x1, P0 ;  /* 0x0000000419117211 */ /* 0x000fc600000f0eff */
[C---:B------:R-:W-:Y:S01]  /*0b90*/  IMAD R25, R6.reuse, 0x2, R27 ;  /* 0x0000000206197824 */ /* 0x040fe200078e021b */
[C---:B0-----:R-:W-:Y:S01]  /*0ba0*/  LEA R18, P0, R27.reuse, R0, 0x1 ;  /* 0x000000001b127211 */ /* 0x041fe200078008ff */
[----:B------:R0:W5:Y:S02]  /*0bb0*/  LDG.E.U16 R16, desc[UR32][R16.64] ;  /* 0x0000002010107981 */ /* 0x000164000c1e1500 */
[C---:B--2---:R-:W-:Y:S01]  /*0bc0*/  IMAD R23, R6.reuse, 0x2, R25 ;  /* 0x0000000206177824 */ /* 0x044fe200078e0219 */
[----:B------:R-:W-:Y:S02]  /*0bd0*/  LEA.HI.X.SX32 R19, R27, R4, 0x1, P0 ;  /* 0x000000041b137211 */ /* 0x000fe400000f0eff */
[-C--:B------:R-:W-:Y:S01]  /*0be0*/  LEA R20, P1, R21, R0.reuse, 0x1 ;  /* 0x0000000015147211 */ /* 0x080fe200078208ff */
[----:B------:R-:W-:Y:S01]  /*0bf0*/  IMAD R27, R6, 0x2, R23 ;  /* 0x00000002061b7824 */ /* 0x000fe200078e0217 */
[----:B------:R-:W-:Y:S01]  /*0c00*/  LEA R12, P0, R25, R0, 0x1 ;  /* 0x00000000190c7211 */ /* 0x000fe200078008ff */
[----:B------:R2:W5:Y:S01]  /*0c10*/  LDG.E.U16 R18, desc[UR32][R18.64] ;  /* 0x0000002012127981 */ /* 0x000562000c1e1500 */
[----:B------:R-:W-:-:S02]  /*0c20*/  LEA.HI.X.SX32 R21, R21, R4, 0x1, P1 ;  /* 0x0000000415157211 */ /* 0x000fc400008f0eff */
[----:B------:R-:W-:Y:S02]  /*0c30*/  LEA.HI.X.SX32 R13, R25, R4, 0x1, P0 ;  /* 0x00000004190d7211 */ /* 0x000fe400000f0eff */
[-C--:B------:R-:W-:Y:S01]  /*0c40*/  LEA R22, P1, R23, R0.reuse, 0x1 ;  /* 0x0000000017167211 */ /* 0x080fe200078208ff */
[----:B------:R2:W5:Y:S01]  /*0c50*/  LDG.E.U16 R20, desc[UR32][R20.64] ;  /* 0x0000002014147981 */ /* 0x000562000c1e1500 */
[----:B---3--:R-:W-:Y:S02]  /*0c60*/  LEA R14, P0, R27, R0, 0x1 ;  /* 0x000000001b0e7211 */ /* 0x008fe400078008ff */
[-C--:B------:R-:W-:Y:S01]  /*0c70*/  LEA.HI.X.SX32 R23, R23, R4.reuse, 0x1, P1 ;  /* 0x0000000417177211 */ /* 0x080fe200008f0eff */
[----:B------:R2:W5:Y:S01]  /*0c80*/  LDG.E.U16 R12, desc[UR32][R12.64] ;  /* 0x000000200c0c7981 */ /* 0x000562000c1e1500 */
[----:B------:R-:W-:-:S03]  /*0c90*/  LEA.HI.X.SX32 R15, R27, R4, 0x1, P0 ;  /* 0x000000041b0f7211 */ /* 0x000fc600000f0eff */
[----:B------:R2:W5:Y:S04]  /*0ca0*/  LDG.E.U16 R22, desc[UR32][R22.64] ;  /* 0x0000002016167981 */ /* 0x000568000c1e1500 */
[----:B------:R2:W5:Y:S01]  /*0cb0*/  LDG.E.U16 R14, desc[UR32][R14.64] ;  /* 0x000000200e0e7981 */ /* 0x000562000c1e1500 */
[----:B------:R-:W-:Y:S02]  /*0cc0*/  LOP3.LUT R4, R2, 0x3f, RZ, 0xc0, !PT ;  /* 0x0000003f02047812 */ /* 0x000fe400078ec0ff */
[--C-:B------:R-:W-:Y:S02]  /*0cd0*/  SHF.R.U32.HI R6, RZ, 0x5, R2.reuse ;  /* 0x00000005ff067819 */ /* 0x100fe40000011602 */
[----:B------:R-:W-:Y:S01]  /*0ce0*/  SHF.R.S32.HI R0, RZ, 0x7, R2 ;  /* 0x00000007ff007819 */ /* 0x000fe20000011402 */
[----:B0-----:R-:W-:Y:S01]  /*0cf0*/  IMAD.SHL.U32 R17, R4, 0x2, RZ ;  /* 0x0000000204117824 */ /* 0x001fe200078e00ff */
[----:B------:R-:W-:-:S02]  /*0d00*/  R2UR UR21, R6 ;  /* 0x00000000061572ca */ /* 0x000fc400000e0000 */
[----:B------:R-:W-:Y:S02]  /*0d10*/  SGXT R0, R0, 0x1 ;  /* 0x000000010000781a */ /* 0x000fe40000000200 */
[----:B-1----:R-:W-:Y:S02]  /*0d20*/  R2UR UR13, R42 ;  /* 0x000000002a0d72ca */ /* 0x002fe400000e0000 */
[----:B------:R-:W-:Y:S02]  /*0d30*/  LOP3.LUT R17, R17, 0x90, R0, 0x78, !PT ;  /* 0x0000009011117812 */ /* 0x000fe400078e7800 */
[----:B------:R-:W-:-:S04]  /*0d40*/  SHF.L.U32 R0, R2, 0x7, RZ ;  /* 0x0000000702007819 */ /* 0x000fc800000006ff */
[----:B------:R-:W-:Y:S01]  /*0d50*/  LOP3.LUT R0, R17, 0x2000, R0, 0xf8, !PT ;  /* 0x0000200011007812 */ /* 0x000fe200078ef800 */
[----:B--2---:R-:W-:Y:S06]  /*0d60*/  BRA.U UP1, `(.L_x_5) ;  /* 0x0000000101187547 */ /* 0x004fec000b800000 */
[----:B------:R-:W-:Y:S01]  /*0d70*/  ELECT P0, URZ, PT ;  /* 0x0000000000ff782f */ /* 0x000fe20003800000 */
[----:B------:R-:W-:Y:S01]  /*0d80*/  IMAD.MOV.U32 R6, RZ, RZ, 0x1 ;  /* 0x00000001ff067424 */ /* 0x000fe200078e00ff */
[----:B------:R-:W-:Y:S01]  /*0d90*/  UMOV UR4, 0x40 ;  /* 0x0000004000047882 */ /* 0x000fe20000000000 */
[----:B------:R-:W-:Y:S01]  /*0da0*/  UVIRTCOUNT.DEALLOC.SMPOOL 0x80 ;  /* 0x000000800000784c */ /* 0x000fe20000000000 */
[----:B------:R-:W-:-:S09]  /*0db0*/  ULEA UR4, UR6, UR4, 0x18 ;  /* 0x0000000406047291 */ /* 0x000fd2000f8ec0ff */
[----:B------:R0:W-:Y:S03]  /*0dc0*/  @P0 STS.U8 [UR4], R6 ;  /* 0x00000006ff000988 */ /* 0x0001e60008000004 */
.L_x_5:
[----:B------:R-:W1:Y:S01]  /*0dd0*/  LDCU.64 UR6, c[0x0][0x3c0] ;  /* 0x00007800ff0677ac */ /* 0x000e620008000a00 */
[----:B-----5:R2:W-:Y:S01]  /*0de0*/  STS.U16 [R0+UR12+0x1c00], R18 ;  /* 0x001c001200007988 */ /* 0x0205e2000800040c */
[----:B0-----:R-:W-:Y:S01]  /*0df0*/  LOP3.LUT R6, R0, 0x20, RZ, 0x3c, !PT ;  /* 0x0000002000067812 */ /* 0x001fe200078e3cff */
[----:B------:R-:W0:Y:S02]  /*0e00*/  LDCU UR4, c[0x0][0x3c8] ;  /* 0x00007900ff0477ac */ /* 0x000e240008000800 */
[----:B------:R3:W-:Y:S01]  /*0e10*/  STS.U16 [R0+UR12], R5 ;  /* 0x0000000500007988 */ /* 0x0007e2000800040c */
[----:B------:R-:W-:Y:S01]  /*0e20*/  LOP3.LUT P6, RZ, R2, 0xff, RZ, 0xc0, !PT ;  /* 0x000000ff02ff7812 */ /* 0x000fe200078cc0ff */
[----:B------:R-:W-:Y:S02]  /*0e30*/  ULOP3.LUT UR24, UR21, 0x4, URZ, 0xc0, !UPT ;  /* 0x0000000415187892 */ /* 0x000fe4000f8ec0ff */
[----:B------:R4:W-:Y:S01]  /*0e40*/  STS.U16 [R0+UR12+0x400], R7 ;  /* 0x0004000700007988 */ /* 0x0009e2000800040c */
[----:B------:R-:W-:Y:S01]  /*0e50*/  UIADD3 UR40, UPT, UPT, UR27, 0x80, URZ ;  /* 0x000000801b287890 */ /* 0x000fe2000fffe0ff */
[----:B--2---:R-:W2:Y:S02]  /*0e60*/  LDC.64 R18, c[0x0][0x388] ;  /* 0x0000e200ff127b82 */ /* 0x004ea40000000a00 */
[----:B------:R-:W-:Y:S01]  /*0e70*/  STS.U16 [R0+UR12+0x800], R28 ;  /* 0x0008001c00007988 */ /* 0x000fe2000800040c */
[----:B---3--:R-:W-:-:S03]  /*0e80*/  LOP3.LUT R5, R0, 0x40, RZ, 0x3c, !PT ;  /* 0x0000004000057812 */ /* 0x008fc600078e3cff */
[----:B------:R-:W-:Y:S01]  /*0e90*/  STS.U16 [R0+UR12+0xc00], R32 ;  /* 0x000c002000007988 */ /* 0x000fe2000800040c */
[----:B-1----:R-:W-:Y:S01]  /*0ea0*/  UIMAD UR6, UR11, UR6, URZ ;  /* 0x000000060b0672a4 */ /* 0x002fe2000f8e02ff */
[----:B----4-:R-:W-:Y:S01]  /*0eb0*/  LOP3.LUT R7, R0, 0x60, RZ, 0x3c, !PT ;  /* 0x0000006000077812 */ /* 0x010fe200078e3cff */
[----:B------:R-:W-:Y:S01]  /*0ec0*/  VOTEU.ALL UP2, P6 ;  /* 0x0000000000ff7886 */ /* 0x000fe20003040000 */
[----:B------:R-:W-:Y:S01]  /*0ed0*/  STS.U16 [R0+UR12+0x1000], R37 ;  /* 0x0010002500007988 */ /* 0x000fe2000800040c */
[----:B0-----:R-:W-:Y:S01]  /*0ee0*/  IMAD R4, R4, UR4, RZ ;  /* 0x0000000404047c24 */ /* 0x001fe2000f8e02ff */
[----:B------:R-:W-:Y:S01]  /*0ef0*/  UIMAD.WIDE UR4, UR6, 0x2, URZ ;  /* 0x00000002060478a5 */ /* 0x000fe2000f8e02ff */
[----:B------:R-:W-:Y:S01]  /*0f00*/  IMAD.U32 R13, RZ, RZ, UR7 ;  /* 0x00000007ff0d7e24 */ /* 0x000fe2000f8e00ff */
[----:B------:R-:W-:Y:S01]  /*0f10*/  USHF.L.U32 UR4, UR21, 0x15, URZ ;  /* 0x0000001515047899 */ /* 0x000fe200080006ff */
[----:B------:R-:W-:Y:S01]  /*0f20*/  STS.U16 [R0+UR12+0x1400], R41 ;  /* 0x0014002900007988 */ /* 0x000fe2000800040c */
[----:B------:R-:W-:Y:S01]  /*0f30*/  USHF.L.U32 UR8, UR6, 0x1, URZ ;  /* 0x0000000106087899 */ /* 0x000fe200080006ff */
[----:B------:R-:W-:Y:S01]  /*0f40*/  IMAD.U32 R15, RZ, RZ, UR7 ;  /* 0x00000007ff0f7e24 */ /* 0x000fe2000f8e00ff */
[----:B------:R-:W-:Y:S01]  /*0f50*/  ULOP3.LUT UR10, UR4, 0x600000, URZ, 0xc0, !UPT ;  /* 0x00600000040a7892 */ /* 0x000fe2000f8ec0ff */
[----:B------:R0:W-:Y:S01]  /*0f60*/  STS.U16 [R0+UR12+0x1800], R46 ;  /* 0x0018002e00007988 */ /* 0x0001e2000800040c */
[----:B------:R-:W-:-:S02]  /*0f70*/  VOTEU.ALL UP0, P6 ;  /* 0x0000000000ff7886 */ /* 0x000fc40003000000 */
[----:B------:R-:W-:Y:S01]  /*0f80*/  UIADD3 UR14, UPT, UPT, UR13, UR10, URZ ;  /* 0x0000000a0d0e7290 */ /* 0x000fe2000fffe0ff */
[----:B------:R1:W-:Y:S03]  /*0f90*/  STS.U16 [R6+UR12+0x100], R8 ;  /* 0x0001000806007988 */ /* 0x0003e6000800040c */
[----:B------:R-:W-:Y:S01]  /*0fa0*/  ULEA UR14, UR24, UR14, 0x3 ;  /* 0x0000000e180e7291 */ /* 0x000fe2000f8e18ff */
[----:B------:R-:W-:Y:S01]  /*0fb0*/  STS.U16 [R6+UR12+0x500], R11 ;  /* 0x0005000b06007988 */ /* 0x000fe2000800040c */
[----:B0-----:R-:W-:-:S03]  /*0fc0*/  SHF.R.U32.HI R0, RZ, 0x6, R2 ;  /* 0x00000006ff007819 */ /* 0x001fc60000011602 */
[----:B------:R-:W-:Y:S01]  /*0fd0*/  STS.U16 [R6+UR12+0x900], R29 ;  /* 0x0009001d06007988 */ /* 0x000fe2000800040c */
[----:B------:R-:W-:Y:S01]  /*0fe0*/  SGXT.U32 R0, R0, 0x2 ;  /* 0x000000020000781a */ /* 0x000fe20000000000 */
[----:B-1----:R-:W-:Y:S02]  /*0ff0*/  IMAD.U32 R8, RZ, RZ, UR7 ;  /* 0x00000007ff087e24 */ /* 0x002fe4000f8e00ff */
[----:B------:R-:W-:Y:S02]  /*1000*/  STS.U16 [R6+UR12+0xd00], R33 ;  /* 0x000d002106007988 */ /* 0x000fe4000800040c */
[----:B------:R-:W-:Y:S02]  /*1010*/  IMAD R0, R0, UR7, RZ ;  /* 0x0000000700007c24 */ /* 0x000fe4000f8e02ff */
[----:B------:R-:W-:Y:S04]  /*1020*/  STS.U16 [R6+UR12+0x1100], R38 ;  /* 0x0011002606007988 */ /* 0x000fe8000800040c */
[----:B------:R-:W-:Y:S04]  /*1030*/  STS.U16 [R6+UR12+0x1500], R43 ;  /* 0x0015002b06007988 */ /* 0x000fe8000800040c */
[----:B------:R-:W-:Y:S04]  /*1040*/  STS.U16 [R6+UR12+0x1900], R47 ;  /* 0x0019002f06007988 */ /* 0x000fe8000800040c */
[----:B------:R0:W-:Y:S04]  /*1050*/  STS.U16 [R6+UR12+0x1d00], R12 ;  /* 0x001d000c06007988 */ /* 0x0001e8000800040c */
[----:B------:R-:W-:Y:S04]  /*1060*/  STS.U16 [R5+UR12+0x200], R9 ;  /* 0x0002000905007988 */ /* 0x000fe8000800040c */
[----:B------:R-:W-:Y:S01]  /*1070*/  STS.U16 [R5+UR12+0x600], R24 ;  /* 0x0006001805007988 */ /* 0x000fe2000800040c */
[----:B0-----:R-:W-:Y:S01]  /*1080*/  IMAD.U32 R6, RZ, RZ, UR7 ;  /* 0x00000007ff067e24 */ /* 0x001fe2000f8e00ff */
[----:B------:R-:W-:-:S02]  /*1090*/  PRMT R12, RZ, 0x7610, R12 ;  /* 0x00007610ff0c7816 */ /* 0x000fc4000000000c */
[----:B------:R-:W-:Y:S04]  /*10a0*/  STS.U16 [R5+UR12+0xa00], R30 ;  /* 0x000a001e05007988 */ /* 0x000fe8000800040c */
[----:B------:R-:W-:Y:S04]  /*10b0*/  STS.U16 [R5+UR12+0xe00], R34 ;  /* 0x000e002205007988 */ /* 0x000fe8000800040c */
[----:B------:R-:W-:Y:S04]  /*10c0*/  STS.U16 [R5+UR12+0x1200], R39 ;  /* 0x0012002705007988 */ /* 0x000fe8000800040c */
[----:B------:R-:W-:Y:S04]  /*10d0*/  STS.U16 [R5+UR12+0x1600], R44 ;  /* 0x0016002c05007988 */ /* 0x000fe8000800040c */
[----:B------:R-:W-:Y:S04]  /*10e0*/  STS.U16 [R5+UR12+0x1a00], R16 ;  /* 0x001a001005007988 */ /* 0x000fe8000800040c */
[----:B------:R0:W-:Y:S04]  /*10f0*/  STS.U16 [R5+UR12+0x1e00], R22 ;  /* 0x001e001605007988 */ /* 0x0001e8000800040c */
[----:B------:R1:W-:Y:S04]  /*1100*/  STS.U16 [R7+UR12+0x300], R10 ;  /* 0x0003000a07007988 */ /* 0x0003e8000800040c */
[----:B------:R-:W-:Y:S01]  /*1110*/  STS.U16 [R7+UR12+0x700], R26 ;  /* 0x0007001a07007988 */ /* 0x000fe2000800040c */
[----:B0-----:R-:W-:-:S03]  /*1120*/  IMAD.SHL.U32 R5, R4, 0x2, RZ ;  /* 0x0000000204057824 */ /* 0x001fc600078e00ff */
[----:B------:R-:W-:Y:S01]  /*1130*/  STS.U16 [R7+UR12+0xb00], R31 ;  /* 0x000b001f07007988 */ /* 0x000fe2000800040c */
[----:B------:R-:W-:Y:S01]  /*1140*/  IMAD.HI R4, R4, 0x2, RZ ;  /* 0x0000000204047827 */ /* 0x000fe200078e02ff */
[----:B-1----:R-:W-:Y:S02]  /*1150*/  PRMT R10, RZ, 0x7610, R10 ;  /* 0x00007610ff0a7816 */ /* 0x002fe4000000000a */
[----:B------:R-:W-:Y:S01]  /*1160*/  STS.U16 [R7+UR12+0xf00], R35 ;  /* 0x000f002307007988 */ /* 0x000fe2000800040c */
[----:B--2---:R-:W-:Y:S01]  /*1170*/  IADD3 R9, P0, P1, R5, UR8, R18 ;  /* 0x0000000805097c10 */ /* 0x004fe2000f91e012 */
[----:B------:R-:W-:Y:S02]  /*1180*/  IMAD.U32 R5, RZ, RZ, UR7 ;  /* 0x00000007ff057e24 */ /* 0x000fe4000f8e00ff */
[----:B------:R-:W-:Y:S01]  /*1190*/  STS.U16 [R7+UR12+0x1300], R40 ;  /* 0x0013002807007988 */ /* 0x000fe2000800040c */
[----:B------:R-:W-:Y:S01]  /*11a0*/  IADD3.X R11, PT, PT, R4, UR5, R19, P0, P1 ;  /* 0x00000005040b7c10 */ /* 0x000fe200087e2413 */
[----:B------:R-:W-:Y:S01]  /*11b0*/  IMAD R4, R5, 0x4, R0 ;  /* 0x0000000405047824 */ /* 0x000fe200078e0200 */
[----:B------:R-:W-:Y:S01]  /*11c0*/  UMOV UR5, 0x1 ;  /* 0x0000000100057882 */ /* 0x000fe20000000000 */
[----:B------:R-:W-:Y:S01]  /*11d0*/  STS.U16 [R7+UR12+0x1700], R45 ;  /* 0x0017002d07007988 */ /* 0x000fe2000800040c */
[----:B------:R-:W-:-:S04]  /*11e0*/  @!UP2 UIADD3 UR8, UPT, UPT, -UR5, 0x100000, URZ ;  /* 0x001000000508a890 */ /* 0x000fc8000fffe1ff */
[----:B------:R-:W-:Y:S02]  /*11f0*/  @!UP2 USHF.L.U32 UR9, UR8, 0xb, URZ ;  /* 0x0000000b0809a899 */ /* 0x000fe400080006ff */
[----:B------:R-:W-:Y:S01]  /*1200*/  @!UP2 USHF.L.U32 UR8, UR8, 0x1, URZ ;  /* 0x000000010808a899 */ /* 0x000fe200080006ff */
[----:B------:R-:W-:Y:S01]  /*1210*/  IMAD R5, R13, 0x4, R4 ;  /* 0x000000040d057824 */ /* 0x000fe200078e0204 */
[-C--:B------:R-:W-:Y:S01]  /*1220*/  LEA R58, P0, R0, R9.reuse, 0x1 ;  /* 0x00000009003a7211 */ /* 0x080fe200078008ff */
[----:B------:R-:W-:Y:S01]  /*1230*/  STS.U16 [R7+UR12+0x1b00], R20 ;  /* 0x001b001407007988 */ /* 0x000fe2000800040c */
[----:B------:R-:W-:Y:S01]  /*1240*/  LEA R56, P1, R4, R9, 0x1 ;  /* 0x0000000904387211 */ /* 0x000fe200078208ff */
[----:B------:R-:W-:Y:S01]  /*1250*/  IMAD R6, R6, 0x4, R5 ;  /* 0x0000000406067824 */ /* 0x000fe200078e0205 */
[----:B------:R-:W-:Y:S01]  /*1260*/  LEA.HI.X.SX32 R59, R0, R11, 0x1, P0 ;  /* 0x0000000b003b7211 */ /* 0x000fe200000f0eff */
[----:B------:R0:W-:Y:S01]  /*1270*/  STS.U16 [R7+UR12+0x1f00], R14 ;  /* 0x001f000e07007988 */ /* 0x0001e2000800040c */
[----:B------:R-:W-:-:S02]  /*1280*/  LEA R54, P0, R5, R9, 0x1 ;  /* 0x0000000905367211 */ /* 0x000fc400078008ff */
[-C--:B------:R-:W-:Y:S01]  /*1290*/  LEA.HI.X.SX32 R57, R4, R11.reuse, 0x1, P1 ;  /* 0x0000000b04397211 */ /* 0x080fe200008f0eff */
[----:B------:R-:W-:Y:S01]  /*12a0*/  STTM.x32 tmem[UR14], RZ ;  /* 0x000000ff000079ed */ /* 0x000fe200082c000e */
[----:B------:R-:W1:Y:S02]  /*12b0*/  FENCE.VIEW.ASYNC.T ;  /* 0x00000000000073c6 */ /* 0x000e640000000200 */
[----:B-1----:R-:W-:Y:S01]  /*12c0*/  BAR.SYNC.DEFER_BLOCKING 0x0 ;  /* 0x0000000000007b1d */ /* 0x002fe20000010000 */
[----:B------:R-:W-:Y:S02]  /*12d0*/  LEA.HI.X.SX32 R55, R5, R11, 0x1, P0 ;  /* 0x0000000b05377211 */ /* 0x000fe400000f0eff */
[C---:B------:R-:W-:Y:S02]  /*12e0*/  LEA R52, P2, R6.reuse, R9, 0x1 ;  /* 0x0000000906347211 */ /* 0x040fe400078408ff */
[----:B0-----:R-:W-:Y:S02]  /*12f0*/  MOV R7, UR7 ;  /* 0x0000000700077c02 */ /* 0x001fe40008000f00 */
[----:B------:R-:W-:-:S02]  /*1300*/  LEA.HI.X.SX32 R53, R6, R11, 0x1, P2 ;  /* 0x0000000b06357211 */ /* 0x000fc400010f0eff */
[----:B------:R-:W-:Y:S01]  /*1310*/  PRMT R5, RZ, 0x7610, R5 ;  /* 0x00007610ff057816 */ /* 0x000fe20000000005 */
[--C-:B------:R-:W-:Y:S01]  /*1320*/  IMAD R7, R7, 0x4, R6.reuse ;  /* 0x0000000407077824 */ /* 0x100fe200078e0206 */
[----:B------:R-:W-:-:S03]  /*1330*/  PRMT R6, RZ, 0x7610, R6 ;  /* 0x00007610ff067816 */ /* 0x000fc60000000006 */
[----:B------:R-:W-:Y:S01]  /*1340*/  IMAD R8, R8, 0x4, R7 ;  /* 0x0000000408087824 */ /* 0x000fe200078e0207 */
[----:B------:R-:W-:-:S04]  /*1350*/  LEA R50, P0, R7, R9, 0x1 ;  /* 0x0000000907327211 */ /* 0x000fc800078008ff */
[----:B------:R-:W-:Y:S02]  /*1360*/  LEA R0, R13, R8, 0x2 ;  /* 0x000000080d007211 */ /* 0x000fe400078e10ff */
[----:B------:R-:W-:Y:S02]  /*1370*/  LEA.HI.X.SX32 R51, R7, R11, 0x1, P0 ;  /* 0x0000000b07337211 */ /* 0x000fe400000f0eff */
[----:B------:R-:W-:Y:S01]  /*1380*/  ISETP.LT.AND P0, PT, RZ, UR40, PT ;  /* 0x00000028ff007c0c */ /* 0x000fe2000bf01270 */
[----:B------:R-:W0:Y:S02]  /*1390*/  FENCE.VIEW.ASYNC.S ;  /* 0x00000000000073c6 */ /* 0x000e240000000000 */
[----:B0-----:R0:W1:Y:S02]  /*13a0*/  @!UP0 SYNCS.EXCH.64 URZ, [UR12+0x7000], UR8 ;  /* 0x007000080cff85b2 */ /* 0x0010640008000100 */
[----:B-1----:R-:W-:Y:S01]  /*13b0*/  BAR.SYNC.DEFER_BLOCKING 0x0 ;  /* 0x0000000000007b1d */ /* 0x002fe20000010000 */
[----:B------:R-:W-:Y:S01]  /*13c0*/  IMAD R4, R15, 0x4, R0 ;  /* 0x000000040f047824 */ /* 0x000fe200078e0200 */
[----:B------:R-:W-:-:S02]  /*13d0*/  LEA R48, P1, R8, R9, 0x1 ;  /* 0x0000000908307211 */ /* 0x000fc400078208ff */
[-C--:B------:R-:W-:Y:S02]  /*13e0*/  LEA R46, P2, R0, R9.reuse, 0x1 ;  /* 0x00000009002e7211 */ /* 0x080fe400078408ff */
[----:B------:R-:W-:Y:S02]  /*13f0*/  LEA R44, P3, R4, R9, 0x1 ;  /* 0x00000009042c7211 */ /* 0x000fe400078608ff */
[-C--:B------:R-:W-:Y:S02]  /*1400*/  LEA.HI.X.SX32 R49, R8, R11.reuse, 0x1, P1 ;  /* 0x0000000b08317211 */ /* 0x080fe400008f0eff */
[-C--:B------:R-:W-:Y:S02]  /*1410*/  LEA.HI.X.SX32 R47, R0, R11.reuse, 0x1, P2 ;  /* 0x0000000b002f7211 */ /* 0x080fe400010f0eff */
[----:B------:R-:W-:Y:S02]  /*1420*/  LEA.HI.X.SX32 R45, R4, R11, 0x1, P3 ;  /* 0x0000000b042d7211 */ /* 0x000fe400018f0eff */
[----:B------:R-:W-:-:S02]  /*1430*/  PRMT R8, RZ, 0x7610, R8 ;  /* 0x00007610ff087816 */ /* 0x000fc40000000008 */
[----:B------:R-:W-:Y:S02]  /*1440*/  PRMT R7, RZ, 0x7610, R7 ;  /* 0x00007610ff077816 */ /* 0x000fe40000000007 */
[----:B------:R-:W-:Y:S02]  /*1450*/  PRMT R9, RZ, 0x7610, R9 ;  /* 0x00007610ff097816 */ /* 0x000fe40000000009 */
[----:B------:R-:W-:Y:S01]  /*1460*/  PRMT R11, RZ, 0x7610, R11 ;  /* 0x00007610ff0b7816 */ /* 0x000fe2000000000b */
[----:B------:R-:W2:Y:S04]  /*1470*/  @P0 LDG.E.U16 R6, desc[UR32][R58.64] ;  /* 0x000000203a060981 */ /* 0x000ea8000c1e1500 */
[----:B------:R-:W3:Y:S04]  /*1480*/  @P0 LDG.E.U16 R8, desc[UR32][R54.64] ;  /* 0x0000002036080981 */ /* 0x000ee8000c1e1500 */
[----:B------:R-:W4:Y:S04]  /*1490*/  @P0 LDG.E.U16 R10, desc[UR32][R50.64] ;  /* 0x00000020320a0981 */ /* 0x000f28000c1e1500 */
[----:B------:R-:W4:Y:S04]  /*14a0*/  @P0 LDG.E.U16 R12, desc[UR32][R46.64] ;  /* 0x000000202e0c0981 */ /* 0x000f28000c1e1500 */
[----:B------:R-:W4:Y:S04]  /*14b0*/  @P0 LDG.E.U16 R5, desc[UR32][R56.64] ;  /* 0x0000002038050981 */ /* 0x000f28000c1e1500 */
[----:B------:R-:W4:Y:S04]  /*14c0*/  @P0 LDG.E.U16 R7, desc[UR32][R52.64] ;  /* 0x0000002034070981 */ /* 0x000f28000c1e1500 */
[----:B------:R-:W4:Y:S04]  /*14d0*/  @P0 LDG.E.U16 R9, desc[UR32][R48.64] ;  /* 0x0000002030090981 */ /* 0x000f28000c1e1500 */
[----:B------:R-:W4:Y:S01]  /*14e0*/  @P0 LDG.E.U16 R11, desc[UR32][R44.64] ;  /* 0x000000202c0b0981 */ /* 0x000f22000c1e1500 */
[C---:B------:R-:W-:Y:S01]  /*14f0*/  LOP3.LUT R0, R2.reuse, 0xff, RZ, 0xc0, !PT ;  /* 0x000000ff02007812 */ /* 0x040fe200078ec0ff */
[----:B------:R-:W-:Y:S01]  /*1500*/  VOTEU.ALL UP0, P6 ;  /* 0x0000000000ff7886 */ /* 0x000fe20003000000 */
[----:B------:R-:W-:Y:S01]  /*1510*/  LOP3.LUT R4, R2, 0xc0, RZ, 0xc0, !PT ;  /* 0x000000c002047812 */ /* 0x000fe200078ec0ff */
[----:B------:R-:W-:-:S02]  /*1520*/  UIADD3 UR15, UPT, UPT, UR13, 0x40, URZ ;  /* 0x000000400d0f7890 */ /* 0x000fc4000fffe0ff */
[----:B0-----:R-:W-:-:S04]  /*1530*/  @!UP2 UIADD3 UR8, UPT, UPT, -UR5, 0x100000, URZ ;  /* 0x001000000508a890 */ /* 0x001fc8000fffe1ff */
[----:B------:R-:W-:Y:S02]  /*1540*/  @!UP2 USHF.L.U32 UR9, UR8, 0xb, URZ ;  /* 0x0000000b0809a899 */ /* 0x000fe400080006ff */
[----:B------:R-:W-:Y:S01]  /*1550*/  @!UP2 USHF.L.U32 UR8, UR8, 0x1, URZ ;  /* 0x000000010808a899 */ /* 0x000fe200080006ff */
[----:B------:R-:W-:Y:S01]  /*1560*/  IMAD.SHL.U32 R41, R0, 0x2, RZ ;  /* 0x0000000200297824 */ /* 0x000fe200078e00ff */
[----:B------:R-:W-:Y:S01]  /*1570*/  SHF.R.U32.HI R4, RZ, 0x2, R4 ;  /* 0x00000002ff047819 */ /* 0x000fe20000011604 */
[----:B------:R-:W-:Y:S02]  /*1580*/  UIADD3 UR16, UPT, UPT, UR10, UR15, URZ ;  /* 0x0000000f0a107290 */ /* 0x000fe4000fffe0ff */
[----:B------:R-:W-:-:S04]  /*1590*/  @!UP2 UIADD3 UR4, UPT, UPT, -UR5, 0x100000, URZ ;  /* 0x001000000504a890 */ /* 0x000fc8000fffe1ff */
[----:B------:R-:W-:Y:S02]  /*15a0*/  @!UP2 USHF.L.U32 UR5, UR4, 0xb, URZ ;  /* 0x0000000b0405a899 */ /* 0x000fe400080006ff */
[----:B------:R-:W-:Y:S02]  /*15b0*/  @!UP2 USHF.L.U32 UR4, UR4, 0x1, URZ ;  /* 0x000000010404a899 */ /* 0x000fe400080006ff */
[----:B------:R-:W-:Y:S01]  /*15c0*/  UIADD3 UR6, UPT, UPT, UR12, 0x5000, URZ ;  /* 0x000050000c067890 */ /* 0x000fe2000fffe0ff */
[----:B------:R-:W-:Y:S01]  /*15d0*/  LOP3.LUT R41, R41, R4, RZ, 0x3c, !PT ;  /* 0x0000000429297212 */ /* 0x000fe200078e3cff */
[----:B------:R-:W-:Y:S01]  /*15e0*/  ULEA UR16, UR24, UR16, 0x12 ;  /* 0x0000001018107291 */ /* 0x000fe2000f8e90ff */
[----:B------:R-:W-:Y:S02]  /*15f0*/  ISETP.EQ.U32.AND P1, PT, RZ, UR21, P0 ;  /* 0x00000015ff007c0c */ /* 0x000fe40008722070 */
[----:B------:R-:W-:Y:S01]  /*1600*/  LOP3.LUT R40, R41, 0x40, RZ, 0x3c, !PT ;  /* 0x0000004029287812 */ /* 0x000fe200078e3cff */
[----:B------:R0:W1:Y:S01]  /*1610*/  @!UP0 SYNCS.EXCH.64 URZ, [UR12+0x7008], UR8 ;  /* 0x007008080cff85b2 */ /* 0x0000620008000100 */
[----:B------:R-:W-:Y:S01]  /*1620*/  VOTEU.ALL UP0, P6 ;  /* 0x0000000000ff7886 */ /* 0x000fe20003000000 */
[----:B--2---:R0:W-:Y:S04]  /*1630*/  STS.U16 [R41+UR12+0x4000], R6 ;  /* 0x0040000629007988 */ /* 0x0041e8000800040c */
[----:B---3--:R0:W-:Y:S04]  /*1640*/  STS.U16 [R41+UR12+0x4400], R8 ;  /* 0x0044000829007988 */ /* 0x0081e8000800040c */
[----:B----4-:R0:W-:Y:S04]  /*1650*/  STS.U16 [R41+UR12+0x4800], R10 ;  /* 0x0048000a29007988 */ /* 0x0101e8000800040c */
[----:B------:R0:W-:Y:S04]  /*1660*/  STS.U16 [R41+UR12+0x4c00], R12 ;  /* 0x004c000c29007988 */ /* 0x0001e8000800040c */
[----:B------:R0:W-:Y:S04]  /*1670*/  STS.U16 [R40+UR12+0x4200], R5 ;  /* 0x0042000528007988 */ /* 0x0001e8000800040c */
[----:B------:R0:W-:Y:S04]  /*1680*/  STS.U16 [R40+UR12+0x4600], R7 ;  /* 0x0046000728007988 */ /* 0x0001e8000800040c */
[----:B------:R0:W-:Y:S04]  /*1690*/  STS.U16 [R40+UR12+0x4a00], R9 ;  /* 0x004a000928007988 */ /* 0x0001e8000800040c */
[----:B------:R0:W-:Y:S01]  /*16a0*/  STS.U16 [R40+UR12+0x4e00], R11 ;  /* 0x004e000b28007988 */ /* 0x0001e2000800040c */
[----:B-1----:R1:W-:Y:S06]  /*16b0*/  MEMBAR.ALL.CTA ;  /* 0x0000000000007992 */ /* 0x0023ec0000008000 */
[----:B-1----:R-:W-:Y:S04]  /*16c0*/  FENCE.VIEW.ASYNC.S ;  /* 0x00000000000073c6 */ /* 0x002fe80000000000 */
[----:B------:R-:W1:Y:S02]  /*16d0*/  FENCE.VIEW.ASYNC.S ;  /* 0x00000000000073c6 */ /* 0x000e640000000000 */
[----:B-1----:R0:W1:Y:S02]  /*16e0*/  @!UP0 SYNCS.EXCH.64 URZ, [UR12+0x5000], UR4 ;  /* 0x005000040cff85b2 */ /* 0x0020640008000100 */
[----:B-1----:R-:W-:Y:S06]  /*16f0*/  BAR.SYNC.DEFER_BLOCKING 0x0 ;  /* 0x0000000000007b1d */ /* 0x002fec0000010000 */
[----:B0-----:R-:W-:Y:S05]  /*1700*/  @!P1 BRA `(.L_x_6) ;  /* 0x0000000000889947 */ /* 0x001fea0003800000 */
[----:B------:R-:W-:Y:S02]  /*1710*/  UIADD3 UR4, UPT, UPT, UR12, 0x4000, URZ ;  /* 0x000040000c047890 */ /* 0x000fe4000fffe0ff */
[----:B------:R-:W-:Y:S02]  /*1720*/  USHF.R.U32.HI UR8, URZ, 0x4, UR12 ;  /* 0x00000004ff087899 */ /* 0x000fe4000801160c */
[----:B------:R-:W-:Y:S02]  /*1730*/  USHF.R.U32.HI UR4, URZ, 0x4, UR4 ;  /* 0x00000004ff047899 */ /* 0x000fe40008011604 */
[----:B------:R-:W-:Y:S02]  /*1740*/  USGXT.U32 UR8, UR8, 0xe ;  /* 0x0000000e0808789a */ /* 0x000fe40008000000 */
[----:B------:R-:W-:Y:S02]  /*1750*/  USGXT.U32 UR18, UR4, 0xe ;  /* 0x0000000e0412789a */ /* 0x000fe40008000000 */
[----:B------:R-:W-:-:S02]  /*1760*/  UIADD3 UR38, UP0, UPT, UR8, 0x2000080, URZ ;  /* 0x0200008008267890 */ /* 0x000fc4000ff1e0ff */
[----:B------:R-:W-:Y:S01]  /*1770*/  UIADD3 UR36, UP3, UPT, UR18, 0x2, URZ ;  /* 0x0000000212247890 */ /* 0x000fe2000ff7e0ff */
[----:B------:R-:W-:Y:S01]  /*1780*/  UMOV UR4, URZ ;  /* 0x000000ff00047c82 */ /* 0x000fe20008000000 */
[----:B------:R-:W-:Y:S01]  /*1790*/  UMOV UR5, URZ ;  /* 0x000000ff00057c82 */ /* 0x000fe20008000000 */
[----:B------:R-:W-:Y:S02]  /*17a0*/  UIADD3.X UR39, UPT, UPT, UR4, 0x40004040, URZ, UP0, !UPT ;  /* 0x4000404004277890 */ /* 0x000fe400087fe4ff */
[----:B------:R-:W-:Y:S02]  /*17b0*/  UIADD3.X UR37, UPT, UPT, UR5, 0x40004040, URZ, UP3, !UPT ;  /* 0x4000404005257890 */ /* 0x000fe40009ffe4ff */
[----:B------:R-:W-:Y:S02]  /*17c0*/  ULOP3.LUT UR8, UR8, 0x2000000, URZ, 0xfc, !UPT ;  /* 0x0200000008087892 */ /* 0x000fe4000f8efcff */
[----:B------:R-:W-:Y:S02]  /*17d0*/  UIADD3.64 UR22, UPT, UPT, UR38, 0x80, URZ ;  /* 0x0000008026167897 */ /* 0x000fe4000fffe0ff */
[----:B------:R-:W-:-:S02]  /*17e0*/  UIADD3.64 UR28, UPT, UPT, UR36, 0x2, URZ ;  /* 0x00000002241c7897 */ /* 0x000fc4000fffe0ff */
[----:B------:R-:W-:Y:S02]  /*17f0*/  UIADD3.64 UR30, UPT, UPT, UR38, 0x100, URZ ;  /* 0x00000100261e7897 */ /* 0x000fe4000fffe0ff */
[----:B------:R-:W-:Y:S01]  /*1800*/  UIADD3.64 UR34, UPT, UPT, UR36, 0x4, URZ ;  /* 0x0000000424227897 */ /* 0x000fe2000fffe0ff */
[----:B------:R-:W-:Y:S01]  /*1810*/  UMOV UR42, 0x0 ;  /* 0x00000000002a7882 */ /* 0x000fe20000000000 */
[----:B------:R-:W-:Y:S01]  /*1820*/  UMOV UR43, 0x8088010 ;  /* 0x08088010002b7882 */ /* 0x000fe20000000000 */
[----:B------:R-:W-:Y:S01]  /*1830*/  UMOV UR9, 0x40004040 ;  /* 0x4000404000097882 */ /* 0x000fe20000000000 */
[----:B------:R-:W-:Y:S01]  /*1840*/  UMOV UR19, 0x40004040 ;  /* 0x4000404000137882 */ /* 0x000fe20000000000 */
[----:B------:R-:W-:Y:S01]  /*1850*/  UMOV UR44, 0x0 ;  /* 0x00000000002c7882 */ /* 0x000fe20000000000 */
[----:B------:R-:W-:Y:S01]  /*1860*/  UMOV UR45, 0x8088010 ;  /* 0x08088010002d7882 */ /* 0x000fe20000000000 */
[----:B------:R-:W-:Y:S01]  /*1870*/  UMOV UR46, 0x0 ;  /* 0x00000000002e7882 */ /* 0x000fe20000000000 */
[----:B------:R-:W-:Y:S01]  /*1880*/  UMOV UR47, 0x8088010 ;  /* 0x08088010002f7882 */ /* 0x000fe20000000000 */
[----:B------:R-:W-:Y:S01]  /*1890*/  UMOV UR4, UR6 ;  /* 0x0000000600047c82 */ /* 0x000fe20008000000 */
[----:B------:R0:W-:Y:S01]  /*18a0*/  UTCHMMA gdesc[UR8], gdesc[UR18], tmem[UR15], tmem[UR42], idesc[UR43], !UPT ;  /* 0x00ff2a12080075ea */ /* 0x0001e2000f80000f */
[----:B------:R-:W-:Y:S01]  /*18b0*/  UMOV UR48, 0x0 ;  /* 0x0000000000307882 */ /* 0x000fe20000000000 */
[----:B------:R-:W-:Y:S01]  /*18c0*/  UMOV UR49, 0x8088010 ;  /* 0x0808801000317882 */ /* 0x000fe20000000000 */
[----:B------:R0:W-:Y:S01]  /*18d0*/  UTCHMMA gdesc[UR38], gdesc[UR36], tmem[UR15], tmem[UR44], idesc[UR45], UPT ;  /* 0x00ff2c24260075ea */ /* 0x0001e2000b80000f */
[----:B------:R-:W-:Y:S01]  /*18e0*/  UMOV UR4, UR4 ;  /* 0x0000000400047c82 */ /* 0x000fe20008000000 */
[----:B------:R0:W-:Y:S01]  /*18f0*/  UTCHMMA gdesc[UR22], gdesc[UR28], tmem[UR15], tmem[UR46], idesc[UR47], UPT ;  /* 0x00ff2e1c160075ea */ /* 0x0001e2000b80000f */
[----:B------:R0:W-:Y:S01]  /*1900*/  UTCHMMA gdesc[UR30], gdesc[UR34], tmem[UR15], tmem[UR48], idesc[UR49], UPT ;  /* 0x00ff30221e0075ea */ /* 0x0001e2000b80000f */
[----:B------:R0:W-:Y:S01]  /*1910*/  UTCBAR [UR4], URZ ;  /* 0x000000ff040073e9 */ /* 0x0001e200080000ff */
[----:B------:R-:W-:Y:S01]  /*1920*/  NOP ;  /* 0x0000000000007918 */ /* 0x000fe20000000000 */
.L_x_6:
[----:B------:R-:W-:Y:S05]  /*1930*/  @!P0 BRA `(.L_x_7) ;  /* 0x0000000000088947 */ /* 0x000fea0003800000 */
[----:B------:R-:W1:Y:S02]  /*1940*/  SYNCS.PHASECHK.TRANS64.TRYWAIT P2, [UR12+0x5000], RZ ;  /* 0x005000ffff0075a7 */ /* 0x000e64000804110c */
[----:B-1----:R-:W-:Y:S05]  /*1950*/  @!P2 BRA `(.L_x_8) ;  /* 0x00000044003ca947 */ /* 0x002fea0003800000 */
.L_x_7:
[----:B------:R-:W-:Y:S01]  /*1960*/  BAR.SYNC.DEFER_BLOCKING 0x0 ;  /* 0x0000000000007b1d */ /* 0x000fe20000010000 */
[C---:B------:R-:W-:Y:S01]  /*1970*/  LOP3.LUT R20, R2.reuse, 0x6f, RZ, 0xc0, !PT ;  /* 0x0000006f02147812 */ /* 0x040fe200078ec0ff */
[----:B0-----:R-:W-:Y:S01]  /*1980*/  UIADD3 UR9, UPT, UPT, UR21, 0x38, URZ ;  /* 0x0000003815097890 */ /* 0x001fe2000fffe0ff */
[C---:B------:R-:W-:Y:S02]  /*1990*/  LOP3.LUT R37, R2.reuse, 0x80, RZ, 0xc0, !PT ;  /* 0x0000008002257812 */ /* 0x040fe400078ec0ff */
[----:B------:R-:W-:Y:S01]  /*19a0*/  LOP3.LUT R42, R2, 0x10, RZ, 0xc0, !PT ;  /* 0x00000010022a7812 */ /* 0x000fe200078ec0ff */
[----:B------:R-:W0:Y:S01]  /*19b0*/  LDCU UR4, c[0x0][0x3a8] ;  /* 0x00007500ff0477ac */ /* 0x000e220008000800 */
[----:B------:R-:W-:Y:S01]  /*19c0*/  LEA.HI R20, R37, R20, RZ, 0x1d ;  /* 0x0000001425147211 */ /* 0x000fe200078fe8ff */
[----:B------:R-:W-:Y:S01]  /*19d0*/  LDTM.16dp32bit_t0_t15.x16 R4, tmem[UR16] ;  /* 0x00000010000479ee */ /* 0x000fe20008a00000 */
[----:B------:R-:W0:Y:S01]  /*19e0*/  LDTM.16dp32bit_t16_t31.x16 R4, tmem[UR16+0x10] ;  /* 0x00001010000479ee */ /* 0x000e220008a20000 */
[C---:B------:R-:W-:Y:S01]  /*19f0*/  LOP3.LUT R22, R42.reuse, 0x2, RZ, 0xfc, !PT ;  /* 0x000000022a167812 */ /* 0x040fe200078efcff */
[----:B------:R-:W1:Y:S01]  /*1a00*/  LDCU.64 UR18, c[0x0][0x3d0] ;  /* 0x00007a00ff1277ac */ /* 0x000e620008000a00 */
[----:B------:R-:W-:Y:S01]  /*1a10*/  LOP3.LUT R24, R42, 0xd, RZ, 0xfc, !PT ;  /* 0x0000000d2a187812 */ /* 0x000fe200078efcff */
[----:B------:R-:W-:Y:S01]  /*1a20*/  VIADD R43, R20, UR27 ;  /* 0x0000001b142b7c36 */ /* 0x000fe20008000000 */
[----:B------:R-:W-:Y:S01]  /*1a30*/  LOP3.LUT R20, R42, 0x3, RZ, 0xfc, !PT ;  /* 0x000000032a147812 */ /* 0x000fe200078efcff */
[----:B------:R-:W2:Y:S01]  /*1a40*/  LDC R28, c[0x0][0x3d8] ;  /* 0x0000f600ff1c7b82 */ /* 0x000ea20000000800 */
[----:B------:R-:W-:-:S02]  /*1a50*/  PRMT R82, RZ, 0x7610, R82 ;  /* 0x00007610ff527816 */ /* 0x000fc40000000052 */
[C---:B------:R-:W-:Y:S02]  /*1a60*/  ISETP.GE.AND P2, PT, R43.reuse, R22, PT ;  /* 0x000000162b00720c */ /* 0x040fe40003f46270 */
[C---:B------:R-:W-:Y:S02]  /*1a70*/  LOP3.LUT R22, R42.reuse, 0x4, RZ, 0xfc, !PT ;  /* 0x000000042a167812 */ /* 0x040fe400078efcff */
[C---:B------:R-:W-:Y:S01]  /*1a80*/  ISETP.GE.AND P5, PT, R43.reuse, R20, PT ;  /* 0x000000142b00720c */ /* 0x040fe20003fa6270 */
[----:B------:R-:W3:Y:S01]  /*1a90*/  LDC.64 R62, c[0x0][0x390] ;  /* 0x0000e400ff3e7b82 */ /* 0x000ee20000000a00 */
[----:B------:R-:W-:Y:S02]  /*1aa0*/  ISETP.GE.AND P4, PT, R43, R22, PT ;  /* 0x000000162b00720c */ /* 0x000fe40003f86270 */
[C---:B------:R-:W-:Y:S02]  /*1ab0*/  LOP3.LUT R20, R42.reuse, 0x5, RZ, 0xfc, !PT ;  /* 0x000000052a147812 */ /* 0x040fe400078efcff */
[----:B------:R-:W-:-:S02]  /*1ac0*/  LOP3.LUT R22, R42, 0x6, RZ, 0xfc, !PT ;  /* 0x000000062a167812 */ /* 0x000fc400078efcff */
[----:B------:R-:W-:Y:S01]  /*1ad0*/  ISETP.GE.AND P3, PT, R43, R20, PT ;  /* 0x000000142b00720c */ /* 0x000fe20003f66270 */
[----:B------:R-:W4:Y:S01]  /*1ae0*/  @!P6 SYNCS.CCTL.IV [UR12+0x5000] ;  /* 0x00500000ff00e9b1 */ /* 0x000f22000800000c */
[----:B------:R-:W-:Y:S01]  /*1af0*/  LOP3.LUT R20, R42, 0x7, RZ, 0xfc, !PT ;  /* 0x000000072a147812 */ /* 0x000fe200078efcff */
[----:B0-----:R-:W-:Y:S01]  /*1b00*/  FMUL R7, R7, UR4 ;  /* 0x0000000407077c20 */ /* 0x001fe20008400000 */
[----:B------:R-:W-:Y:S01]  /*1b10*/  FMUL R21, R8, UR4 ;  /* 0x0000000408157c20 */ /* 0x000fe20008400000 */
[----:B------:R-:W-:Y:S01]  /*1b20*/  FMUL R6, R6, UR4 ;  /* 0x0000000406067c20 */ /* 0x000fe20008400000 */
[----:B------:R-:W-:Y:S01]  /*1b30*/  FMUL R9, R9, UR4 ;  /* 0x0000000409097c20 */ /* 0x000fe20008400000 */
[----:B------:R-:W-:Y:S01]  /*1b40*/  FMUL R11, R11, UR4 ;  /* 0x000000040b0b7c20 */ /* 0x000fe20008400000 */
[----:B------:R-:W-:Y:S01]  /*1b50*/  FSEL R8, R7, -INF , P5 ;  /* 0xff80000007087808 */ /* 0x000fe20002800000 */
[----:B------:R-:W-:Y:S01]  /*1b60*/  FMUL R5, R5, UR4 ;  /* 0x0000000405057c20 */ /* 0x000fe20008400000 */
[----:B------:R-:W-:Y:S01]  /*1b70*/  FSEL R7, R21, -INF , P4 ;  /* 0xff80000015077808 */ /* 0x000fe20002000000 */
[----:B------:R-:W-:Y:S01]  /*1b80*/  FMUL R21, R10, UR4 ;  /* 0x000000040a157c20 */ /* 0x000fe20008400000 */
[----:B------:R-:W-:Y:S01]  /*1b90*/  FSEL R6, R6, -INF , P2 ;  /* 0xff80000006067808 */ /* 0x000fe20001000000 */
[----:B------:R-:W-:Y:S01]  /*1ba0*/  FMUL R13, R13, UR4 ;  /* 0x000000040d0d7c20 */ /* 0x000fe20008400000 */
[----:B------:R-:W-:Y:S01]  /*1bb0*/  ISETP.GE.AND P2, PT, R43, R22, PT ;  /* 0x000000162b00720c */ /* 0x000fe20003f46270 */
[----:B------:R-:W-:Y:S01]  /*1bc0*/  FMUL R15, R15, UR4 ;  /* 0x000000040f0f7c20 */ /* 0x000fe20008400000 */
[----:B------:R-:W-:Y:S01]  /*1bd0*/  LOP3.LUT R22, R42, 0x8, RZ, 0xfc, !PT ;  /* 0x000000082a167812 */ /* 0x000fe200078efcff */
[----:B------:R-:W-:Y:S01]  /*1be0*/  FMUL R18, R18, UR4 ;  /* 0x0000000412127c20 */ /* 0x000fe20008400000 */
[----:B------:R-:W-:Y:S01]  /*1bf0*/  FSEL R10, R9, -INF , P3 ;  /* 0xff800000090a7808 */ /* 0x000fe20001800000 */
[----:B------:R-:W-:Y:S01]  /*1c00*/  NOP ;  /* 0x0000000000007918 */ /* 0x000fe20000000000 */
[----:B------:R-:W-:Y:S01]  /*1c10*/  ISETP.GE.AND P5, PT, R43, R20, PT ;  /* 0x000000142b00720c */ /* 0x000fe20003fa6270 */
[----:B--2---:R-:W-:Y:S01]  /*1c20*/  IMAD R23, R28, UR9, RZ ;  /* 0x000000091c177c24 */ /* 0x004fe2000f8e02ff */
[----:B------:R-:W-:Y:S01]  /*1c30*/  FSEL R9, R21, -INF , P2 ;  /* 0xff80000015097808 */ /* 0x000fe20001000000 */
[----:B------:R-:W-:Y:S01]  /*1c40*/  FMUL R21, R12, UR4 ;  /* 0x000000040c157c20 */ /* 0x000fe20008400000 */
[----:B------:R-:W-:-:S02]  /*1c50*/  ISETP.GE.AND P4, PT, R43, R22, PT ;  /* 0x000000162b00720c */ /* 0x000fc40003f86270 */
[----:B------:R-:W-:Y:S01]  /*1c60*/  FSEL R12, R11, -INF , P5 ;  /* 0xff8000000b0c7808 */ /* 0x000fe20002800000 */
[----:B------:R-:W-:Y:S01]  /*1c70*/  FMUL R11, R4, UR4 ;  /* 0x00000004040b7c20 */ /* 0x000fe20008400000 */
[----:B------:R-:W-:Y:S02]  /*1c80*/  FSEL R4, R21, -INF , P4 ;  /* 0xff80000015047808 */ /* 0x000fe40002000000 */
[CC--:B------:R-:W-:Y:S02]  /*1c90*/  ISETP.GE.AND P5, PT, R43.reuse, R42.reuse, PT ;  /* 0x0000002a2b00720c */ /* 0x0c0fe40003fa6270 */
[----:B------:R-:W-:Y:S02]  /*1ca0*/  ISETP.GT.AND P4, PT, R43, R42, PT ;  /* 0x0000002a2b00720c */ /* 0x000fe40003f84270 */
[----:B------:R-:W-:Y:S02]  /*1cb0*/  FSEL R25, R11, -INF , P5 ;  /* 0xff8000000b197808 */ /* 0x000fe40002800000 */
[----:B------:R-:W-:Y:S01]  /*1cc0*/  FSEL R78, R5, -INF , P4 ;  /* 0xff800000054e7808 */ /* 0x000fe20002000000 */
[----:B------:R-:W-:Y:S01]  /*1cd0*/  FMUL R5, R14, UR4 ;  /* 0x000000040e057c20 */ /* 0x000fe20008400000 */
[----:B------:R-:W-:-:S02]  /*1ce0*/  LOP3.LUT R20, R42, 0x9, RZ, 0xfc, !PT ;  /* 0x000000092a147812 */ /* 0x000fc400078efcff */
[----:B------:R-:W-:Y:S02]  /*1cf0*/  FMNMX3 R11, R25, R78, R6, !PT ;  /* 0x0000004e190b7276 */ /* 0x000fe40007800006 */
[C---:B------:R-:W-:Y:S02]  /*1d00*/  LOP3.LUT R22, R42.reuse, 0xa, RZ, 0xfc, !PT ;  /* 0x0000000a2a167812 */ /* 0x040fe400078efcff */
[----:B------:R-:W-:Y:S02]  /*1d10*/  ISETP.GE.AND P3, PT, R43, R20, PT ;  /* 0x000000142b00720c */ /* 0x000fe40003f66270 */
[----:B------:R-:W-:Y:S02]  /*1d20*/  LOP3.LUT R20, R42, 0xb, RZ, 0xfc, !PT ;  /* 0x0000000b2a147812 */ /* 0x000fe400078efcff */
[----:B------:R-:W-:Y:S02]  /*1d30*/  FMNMX3 R11, R11, R8, R7, !PT ;  /* 0x000000080b0b7276 */ /* 0x000fe40007800007 */
[----:B------:R-:W-:-:S02]  /*1d40*/  ISETP.GE.AND P2, PT, R43, R22, PT ;  /* 0x000000162b00720c */ /* 0x000fc40003f46270 */
[----:B------:R-:W-:Y:S02]  /*1d50*/  ISETP.GE.AND P5, PT, R43, R20, PT ;  /* 0x000000142b00720c */ /* 0x000fe40003fa6270 */
[C---:B------:R-:W-:Y:S02]  /*1d60*/  LOP3.LUT R14, R42.reuse, 0xe, RZ, 0xfc, !PT ;  /* 0x0000000e2a0e7812 */ /* 0x040fe400078efcff */
[----:B------:R-:W-:Y:S02]  /*1d70*/  FSEL R20, R13, -INF , P3 ;  /* 0xff8000000d147808 */ /* 0x000fe40001800000 */
[----:B------:R-:W-:Y:S02]  /*1d80*/  LOP3.LUT R22, R42, 0xc, RZ, 0xfc, !PT ;  /* 0x0000000c2a167812 */ /* 0x000fe400078efcff */
[----:B------:R-:W-:Y:S01]  /*1d90*/  FMNMX3 R13, R11, R10, R9, !PT ;  /* 0x0000000a0b0d7276 */ /* 0x000fe20007800009 */
[----:B------:R-:W-:Y:S01]  /*1da0*/  FMUL R11, R16, UR4 ;  /* 0x00000004100b7c20 */ /* 0x000fe20008400000 */
[----:B------:R-:W-:Y:S01]  /*1db0*/  FSEL R5, R5, -INF , P2 ;  /* 0xff80000005057808 */ /* 0x000fe20001000000 */
[----:B------:R-:W-:Y:S01]  /*1dc0*/  FMUL R16, R19, UR4 ;  /* 0x0000000413107c20 */ /* 0x000fe20008400000 */
[----:B------:R-:W-:-:S02]  /*1dd0*/  ISETP.GE.AND P2, PT, R43, R14, PT ;  /* 0x0000000e2b00720c */ /* 0x000fc40003f46270 */
[----:B------:R-:W-:Y:S02]  /*1de0*/  FSEL R14, R15, -INF , P5 ;  /* 0xff8000000f0e7808 */ /* 0x000fe40002800000 */
[----:B------:R-:W-:Y:S02]  /*1df0*/  ISETP.GE.AND P3, PT, R43, R22, PT ;  /* 0x000000162b00720c */ /* 0x000fe40003f66270 */
[----:B------:R-:W-:Y:S01]  /*1e00*/  FMNMX3 R15, R13, R12, R4, !PT ;  /* 0x0000000c0d0f7276 */ /* 0x000fe20007800004 */
[----:B------:R-:W-:Y:S01]  /*1e10*/  FMUL R13, R17, UR4 ;  /* 0x00000004110d7c20 */ /* 0x000fe20008400000 */
[----:B------:R-:W-:Y:S01]  /*1e20*/  ISETP.GE.AND P4, PT, R43, R24, PT ;  /* 0x000000182b00720c */ /* 0x000fe20003f86270 */
[----:B-1----:R-:W-:Y:S01]  /*1e30*/  UIMAD UR4, UR11, UR18, URZ ;  /* 0x000000120b0472a4 */ /* 0x002fe2000f8e02ff */
[----:B------:R-:W-:Y:S02]  /*1e40*/  LOP3.LUT R22, R42, 0xf, RZ, 0xfc, !PT ;  /* 0x0000000f2a167812 */ /* 0x000fe400078efcff */
[----:B------:R-:W-:Y:S01]  /*1e50*/  FSEL R11, R11, -INF , P3 ;  /* 0xff8000000b0b7808 */ /* 0x000fe20001800000 */
[----:B------:R-:W-:Y:S01]  /*1e60*/  USHF.L.U32 UR8, UR4, 0x1, URZ ;  /* 0x0000000104087899 */ /* 0x000fe200080006ff */
[----:B------:R-:W-:Y:S01]  /*1e70*/  FMNMX3 R15, R15, R20, R5, !PT ;  /* 0x000000140f0f7276 */ /* 0x000fe20007800005 */
[----:B------:R-:W-:Y:S01]  /*1e80*/  UIMAD.WIDE UR4, UR4, 0x2, URZ ;  /* 0x00000002040478a5 */ /* 0x000fe2000f8e02ff */
[----:B------:R-:W-:-:S02]  /*1e90*/  ISETP.GE.AND P5, PT, R43, R22, PT ;  /* 0x000000162b00720c */ /* 0x000fc40003fa6270 */
[----:B------:R-:W-:Y:S02]  /*1ea0*/  FSEL R13, R13, -INF , P4 ;  /* 0xff8000000d0d7808 */ /* 0x000fe40002000000 */
[----:B------:R-:W-:Y:S02]  /*1eb0*/  FSEL R18, R18, -INF , P2 ;  /* 0xff80000012127808 */ /* 0x000fe40001000000 */
[----:B------:R-:W-:Y:S02]  /*1ec0*/  FMNMX3 R15, R15, R14, R11, !PT ;  /* 0x0000000e0f0f7276 */ /* 0x000fe4000780000b */
[----:B------:R-:W-:Y:S02]  /*1ed0*/  FSEL R16, R16, -INF , P5 ;  /* 0xff80000010107808 */ /* 0x000fe40002800000 */
[----:B------:R-:W-:Y:S02]  /*1ee0*/  FMNMX3 R15, R15, R13, R18, !PT ;  /* 0x0000000d0f0f7276 */ /* 0x000fe40007800012 */
[----:B------:R-:W-:-:S02]  /*1ef0*/  SHF.R.U32.HI R17, RZ, 0x2, R2 ;  /* 0x00000002ff117819 */ /* 0x000fc40000011602 */
[----:B------:R-:W-:Y:S02]  /*1f00*/  FMNMX R69, R16, R15, !PT ;  /* 0x0000000f10457209 */ /* 0x000fe40007800000 */
[----:B------:R-:W-:Y:S02]  /*1f10*/  LOP3.LUT R17, R17, 0x38, RZ, 0xc0, !PT ;  /* 0x0000003811117812 */ /* 0x000fe400078ec0ff */
[----:B------:R-:W-:Y:S01]  /*1f20*/  LOP3.LUT R15, R2, 0x1f, RZ, 0xc0, !PT ;  /* 0x0000001f020f7812 */ /* 0x000fe200078ec0ff */
[----:B------:R-:W0:Y:S01]  /*1f30*/  SHFL.BFLY PT, R24, R69, 0x10, 0x1f ;  /* 0x0e001f0045187f89 */ /* 0x000e2200000e0000 */
[--C-:B------:R-:W-:Y:S02]  /*1f40*/  LOP3.LUT R17, R17, 0x1f, R2.reuse, 0xf8, !PT ;  /* 0x0000001f11117812 */ /* 0x100fe400078ef802 */
[--C-:B------:R-:W-:Y:S02]  /*1f50*/  SHF.R.U32.HI R22, RZ, 0x1, R2.reuse ;  /* 0x00000001ff167819 */ /* 0x100fe40000011602 */
[----:B------:R-:W-:Y:S01]  /*1f60*/  SHF.R.U32.HI R21, RZ, 0x5, R2 ;  /* 0x00000005ff157819 */ /* 0x000fe20000011602 */
[----:B------:R-:W-:Y:S01]  /*1f70*/  IMAD.SHL.U32 R38, R17, 0x10, RZ ;  /* 0x0000001011267824 */ /* 0x000fe200078e00ff */
[----:B------:R-:W-:Y:S01]  /*1f80*/  PRMT R32, RZ, 0x7610, R32 ;  /* 0x00007610ff207816 */ /* 0x000fe20000000020 */
[----:B------:R-:W-:Y:S01]  /*1f90*/  IMAD R17, R15, UR19, RZ ;  /* 0x000000130f117c24 */ /* 0x000fe2000f8e02ff */
[----:B------:R-:W-:-:S02]  /*1fa0*/  PRMT R34, RZ, 0x7610, R34 ;  /* 0x00007610ff227816 */ /* 0x000fc40000000022 */
[----:B------:R-:W-:Y:S01]  /*1fb0*/  LOP3.LUT R15, R38, 0x1b0, RZ, 0xc0, !PT ;  /* 0x000001b0260f7812 */ /* 0x000fe200078ec0ff */
[----:B------:R-:W-:Y:S01]  /*1fc0*/  IMAD.SHL.U32 R19, R17, 0x2, RZ ;  /* 0x0000000211137824 */ /* 0x000fe200078e00ff */
[----:B------:R-:W-:Y:S02]  /*1fd0*/  PRMT R30, RZ, 0x7610, R30 ;  /* 0x00007610ff1e7816 */ /* 0x000fe4000000001e */
[----:B------:R-:W-:Y:S01]  /*1fe0*/  LOP3.LUT R39, R15, 0x40, R22, 0xf8, !PT ;  /* 0x000000400f277812 */ /* 0x000fe200078ef816 */
[----:B------:R-:W-:Y:S01]  /*1ff0*/  IMAD.HI R22, R17, 0x2, RZ ;  /* 0x0000000211167827 */ /* 0x000fe200078e02ff */
[----:B------:R-:W-:Y:S02]  /*2000*/  SGXT.U32 R15, R21, 0x3 ;  /* 0x00000003150f781a */ /* 0x000fe40000000000 */
[----:B---3--:R-:W-:Y:S01]  /*2010*/  IADD3 R62, P2, P3, R19, UR8, R62 ;  /* 0x00000008133e7c10 */ /* 0x008fe2000fb5e03e */
[----:B------:R-:W-:Y:S01]  /*2020*/  VIADD R39, R39, UR12 ;  /* 0x0000000c27277c36 */ /* 0x000fe20008000000 */
[----:B------:R-:W-:Y:S01]  /*2030*/  UIADD3 UR8, UPT, UPT, UR21, 0x18, URZ ;  /* 0x0000001815087890 */ /* 0x000fe2000fffe0ff */
[----:B------:R-:W-:Y:S01]  /*2040*/  IMAD R15, R15, R28, RZ ;  /* 0x0000001c0f0f7224 */ /* 0x000fe200078e02ff */
[----:B------:R-:W-:-:S02]  /*2050*/  IADD3.X R26, PT, PT, R22, UR5, R63, P2, P3 ;  /* 0x00000005161a7c10 */ /* 0x000fc400097e643f */
[----:B0-----:R-:W-:Y:S01]  /*2060*/  FMNMX3 R69, R69, -INF , R24, !PT ;  /* 0xff80000045457876 */ /* 0x001fe20007800018 */
[C---:B------:R-:W-:Y:S01]  /*2070*/  IMAD R17, R28.reuse, 0x8, R15 ;  /* 0x000000081c117824 */ /* 0x040fe200078e020f */
[-C--:B------:R-:W-:Y:S01]  /*2080*/  LEA R76, P4, R15, R62.reuse, 0x1 ;  /* 0x0000003e0f4c7211 */ /* 0x080fe200078808ff */
[C---:B------:R-:W-:Y:S01]  /*2090*/  IMAD R21, R28.reuse, UR8, RZ ;  /* 0x000000081c157c24 */ /* 0x040fe2000f8e02ff */
[-C--:B------:R-:W-:Y:S01]  /*20a0*/  LEA R60, P2, R23, R62.reuse, 0x1 ;  /* 0x0000003e173c7211 */ /* 0x080fe200078408ff */
[----:B------:R-:W-:Y:S01]  /*20b0*/  FADD R24, -R69, -INF ;  /* 0xff80000045187421 */ /* 0x000fe20000000100 */
[----:B------:R-:W-:Y:S02]  /*20c0*/  LEA R19, R28, R17, 0x3 ;  /* 0x000000111c137211 */ /* 0x000fe400078e18ff */
[----:B------:R-:W-:Y:S01]  /*20d0*/  LEA R74, P5, R17, R62, 0x1 ;  /* 0x0000003e114a7211 */ /* 0x000fe200078a08ff */
[----:B------:R-:W-:Y:S01]  /*20e0*/  FMUL R24, R24, 1.4426950216293334961 ;  /* 0x3fb8aa3b18187820 */ /* 0x000fe20000400000 */
[----:B------:R-:W-:Y:S01]  /*20f0*/  LEA.HI.X.SX32 R77, R15, R26, 0x1, P4 ;  /* 0x0000001a0f4d7211 */ /* 0x000fe200020f0eff */
[C---:B------:R-:W-:Y:S01]  /*2100*/  IMAD R22, R28.reuse, 0x10, R19 ;  /* 0x000000101c167824 */ /* 0x040fe200078e0213 */
[----:B------:R-:W-:Y:S01]  /*2110*/  LEA R70, P3, R21, R62, 0x1 ;  /* 0x0000003e15467211 */ /* 0x000fe200078608ff */
[----:B------:R-:W4:Y:S01]  /*2120*/  MUFU.EX2 R68, R24 ;  /* 0x0000001800447308 */ /* 0x000f220000000800 */
[----:B------:R-:W-:Y:S01]  /*2130*/  LEA.HI.X.SX32 R75, R17, R26, 0x1, P5 ;  /* 0x0000001a114b7211 */ /* 0x000fe200028f0eff */
[----:B------:R-:W-:Y:S01]  /*2140*/  IMAD R15, R28, 0x8, R22 ;  /* 0x000000081c0f7824 */ /* 0x000fe200078e0216 */
[----:B------:R-:W-:-:S02]  /*2150*/  LEA R72, P4, R19, R62, 0x1 ;  /* 0x0000003e13487211 */ /* 0x000fc400078808ff */
[-C--:B------:R-:W-:Y:S01]  /*2160*/  LEA.HI.X.SX32 R71, R21, R26.reuse, 0x1, P3 ;  /* 0x0000001a15477211 */ /* 0x080fe200018f0eff */
[----:B------:R-:W-:Y:S01]  /*2170*/  IMAD R17, R28, 0x8, R15 ;  /* 0x000000081c117824 */ /* 0x000fe200078e020f */
[----:B------:R-:W-:Y:S02]  /*2180*/  LEA.HI.X.SX32 R73, R19, R26, 0x1, P4 ;  /* 0x0000001a13497211 */ /* 0x000fe400020f0eff */
[CC--:B------:R-:W-:Y:S02]  /*2190*/  LEA R66, P3, R22.reuse, R62.reuse, 0x1 ;  /* 0x0000003e16427211 */ /* 0x0c0fe400078608ff */
[-C--:B------:R-:W-:Y:S02]  /*21a0*/  LEA R64, P4, R15, R62.reuse, 0x1 ;  /* 0x0000003e0f407211 */ /* 0x080fe400078808ff */
[----:B------:R-:W-:Y:S02]  /*21b0*/  LEA R62, P5, R17, R62, 0x1 ;  /* 0x0000003e113e7211 */ /* 0x000fe400078a08ff */
[-C--:B------:R-:W-:Y:S01]  /*21c0*/  LEA.HI.X.SX32 R61, R23, R26.reuse, 0x1, P2 ;  /* 0x0000001a173d7211 */ /* 0x080fe200010f0eff */
[----:B----4-:R0:W-:Y:S01]  /*21d0*/  STSM.16.M88 [R39+0x4000], R68 ;  /* 0x0040004427007844 */ /* 0x0101e20000000000 */
[----:B------:R-:W-:-:S02]  /*21e0*/  LEA.HI.X.SX32 R67, R22, R26, 0x1, P3 ;  /* 0x0000001a16437211 */ /* 0x000fc400018f0eff */
[-C--:B------:R-:W-:Y:S01]  /*21f0*/  LEA.HI.X.SX32 R65, R15, R26.reuse, 0x1, P4 ;  /* 0x0000001a0f417211 */ /* 0x080fe200020f0eff */
[----:B------:R-:W-:Y:S01]  /*2200*/  BAR.SYNC.DEFER_BLOCKING 0x0 ;  /* 0x0000000000007b1d */ /* 0x000fe20000010000 */
[----:B------:R-:W-:Y:S02]  /*2210*/  LEA.HI.X.SX32 R63, R17, R26, 0x1, P5 ;  /* 0x0000001a113f7211 */ /* 0x000fe400028f0eff */
[----:B------:R-:W-:Y:S02]  /*2220*/  PRMT R28, RZ, 0x7610, R28 ;  /* 0x00007610ff1c7816 */ /* 0x000fe4000000001c */
[----:B------:R-:W-:Y:S02]  /*2230*/  PRMT R22, RZ, 0x7610, R22 ;  /* 0x00007610ff167816 */ /* 0x000fe40000000016 */
[----:B------:R-:W-:Y:S02]  /*2240*/  PRMT R26, RZ, 0x7610, R26 ;  /* 0x00007610ff1a7816 */ /* 0x000fe4000000001a */
[----:B------:R-:W-:Y:S01]  /*2250*/  PRMT R24, RZ, 0x7610, R24 ;  /* 0x00007610ff187816 */ /* 0x000fe20000000018 */
[----:B------:R-:W2:Y:S04]  /*2260*/  @P0 LDG.E.U16 R82, desc[UR32][R76.64] ;  /* 0x000000204c520981 */ /* 0x000ea8000c1e1500 */
[----:B------:R-:W3:Y:S04]  /*2270*/  @P0 LDG.E.U16 R32, desc[UR32][R74.64] ;  /* 0x000000204a200981 */ /* 0x000ee8000c1e1500 */
[----:B------:R-:W4:Y:S04]  /*2280*/  @P0 LDG.E.U16 R34, desc[UR32][R72.64] ;  /* 0x0000002048220981 */ /* 0x000f28000c1e1500 */
[----:B------:R-:W5:Y:S04]  /*2290*/  @P0 LDG.E.U16 R28, desc[UR32][R70.64] ;  /* 0x00000020461c0981 */ /* 0x000f68000c1e1500 */
[----:B------:R-:W5:Y:S04]  /*22a0*/  @P0 LDG.E.U16 R30, desc[UR32][R66.64] ;  /* 0x00000020421e0981 */ /* 0x000f68000c1e1500 */
[----:B------:R-:W5:Y:S04]  /*22b0*/  @P0 LDG.E.U16 R22, desc[UR32][R64.64] ;  /* 0x0000002040160981 */ /* 0x000f68000c1e1500 */
[----:B------:R-:W5:Y:S04]  /*22c0*/  @P0 LDG.E.U16 R26, desc[UR32][R62.64] ;  /* 0x000000203e1a0981 */ /* 0x000f68000c1e1500 */
[----:B------:R-:W5:Y:S01]  /*22d0*/  @P0 LDG.E.U16 R24, desc[UR32][R60.64] ;  /* 0x000000203c180981 */ /* 0x000f62000c1e1500 */
[--C-:B------:R-:W-:Y:S01]  /*22e0*/  FADD R25, R25, -R69.reuse ;  /* 0x8000004519197221 */ /* 0x100fe20000000000 */
[--C-:B------:R-:W-:Y:S01]  /*22f0*/  FADD R78, R78, -R69.reuse ;  /* 0x800000454e4e7221 */ /* 0x100fe20000000000 */
[--C-:B------:R-:W-:Y:S01]  /*2300*/  FADD R6, R6, -R69.reuse ;  /* 0x8000004506067221 */ /* 0x100fe20000000000 */
[--C-:B------:R-:W-:Y:S01]  /*2310*/  FADD R8, R8, -R69.reuse ;  /* 0x8000004508087221 */ /* 0x100fe20000000000 */
[----:B------:R-:W-:Y:S01]  /*2320*/  FMUL R15, R25, 1.4426950216293334961 ;  /* 0x3fb8aa3b190f7820 */ /* 0x000fe20000400000 */
[----:B------:R-:W-:Y:S01]  /*2330*/  FMUL R78, R78, 1.4426950216293334961 ;  /* 0x3fb8aa3b4e4e7820 */ /* 0x000fe20000400000 */
[----:B------:R-:W-:Y:S01]  /*2340*/  FMUL R6, R6, 1.4426950216293334961 ;  /* 0x3fb8aa3b06067820 */ /* 0x000fe20000400000 */
[--C-:B------:R-:W-:Y:S01]  /*2350*/  FADD R7, R7, -R69.reuse ;  /* 0x8000004507077221 */ /* 0x100fe20000000000 */
[----:B------:R-:W-:Y:S01]  /*2360*/  FMUL R8, R8, 1.4426950216293334961 ;  /* 0x3fb8aa3b08087820 */ /* 0x000fe20000400000 */
[----:B------:R-:W-:Y:S01]  /*2370*/  MUFU.EX2 R80, R78 ;  /* 0x0000004e00507308 */ /* 0x000fe20000000800 */
[--C-:B------:R-:W-:Y:S01]  /*2380*/  FADD R10, R10, -R69.reuse ;  /* 0x800000450a0a7221 */ /* 0x100fe20000000000 */
[----:B------:R-:W-:Y:S01]  /*2390*/  FMUL R7, R7, 1.4426950216293334961 ;  /* 0x3fb8aa3b07077820 */ /* 0x000fe20000400000 */
[--C-:B------:R-:W-:Y:S01]  /*23a0*/  FADD R9, R9, -R69.reuse ;  /* 0x8000004509097221 */ /* 0x100fe20000000000 */
[--C-:B------:R-:W-:Y:S01]  /*23b0*/  FADD R12, R12, -R69.reuse ;  /* 0x800000450c0c7221 */ /* 0x100fe20000000000 */
[----:B------:R-:W-:Y:S01]  /*23c0*/  FMUL R10, R10, 1.4426950216293334961 ;  /* 0x3fb8aa3b0a0a7820 */ /* 0x000fe20000400000 */
[--C-:B------:R-:W-:Y:S01]  /*23d0*/  FADD R4, R4, -R69.reuse ;  /* 0x8000004504047221 */ /* 0x100fe20000000000 */
[----:B------:R-:W-:Y:S01]  /*23e0*/  FMUL R9, R9, 1.4426950216293334961 ;  /* 0x3fb8aa3b09097820 */ /* 0x000fe20000400000 */
[----:B------:R-:W1:Y:S01]  /*23f0*/  MUFU.EX2 R15, R15 ;  /* 0x0000000f000f7308 */ /* 0x000e620000000800 */
[----:B------:R-:W-:Y:S01]  /*2400*/  FMUL R12, R12, 1.4426950216293334961 ;  /* 0x3fb8aa3b0c0c7820 */ /* 0x000fe20000400000 */
[----:B------:R-:W-:Y:S01]  /*2410*/  FMUL R4, R4, 1.4426950216293334961 ;  /* 0x3fb8aa3b04047820 */ /* 0x000fe20000400000 */
[--C-:B------:R-:W-:Y:S01]  /*2420*/  FADD R20, R20, -R69.reuse ;  /* 0x8000004514147221 */ /* 0x100fe20000000000 */
[--C-:B------:R-:W-:Y:S01]  /*2430*/  FADD R5, R5, -R69.reuse ;  /* 0x8000004505057221 */ /* 0x100fe20000000000 */
[--C-:B------:R-:W-:Y:S01]  /*2440*/  FADD R14, R14, -R69.reuse ;  /* 0x800000450e0e7221 */ /* 0x100fe20000000000 */
[----:B------:R-:W-:Y:S01]  /*2450*/  LOP3.LUT R38, R38, 0x1f0, RZ, 0xc0, !PT ;  /* 0x000001f026267812 */ /* 0x000fe200078ec0ff */
[----:B------:R-:W-:Y:S01]  /*2460*/  FMUL R20, R20, 1.4426950216293334961 ;  /* 0x3fb8aa3b14147820 */ /* 0x000fe20000400000 */
[----:B------:R-:W0:Y:S01]  /*2470*/  MUFU.EX2 R6, R6 ;  /* 0x0000000600067308 */ /* 0x000e220000000800 */
[----:B------:R-:W-:Y:S01]  /*2480*/  FMUL R5, R5, 1.4426950216293334961 ;  /* 0x3fb8aa3b05057820 */ /* 0x000fe20000400000 */
[----:B------:R-:W-:Y:S01]  /*2490*/  FMUL R14, R14, 1.4426950216293334961 ;  /* 0x3fb8aa3b0e0e7820 */ /* 0x000fe20000400000 */
[--C-:B------:R-:W-:Y:S01]  /*24a0*/  FADD R11, R11, -R69.reuse ;  /* 0x800000450b0b7221 */ /* 0x100fe20000000000 */
[--C-:B------:R-:W-:Y:S01]  /*24b0*/  FADD R13, R13, -R69.reuse ;  /* 0x800000450d0d7221 */ /* 0x100fe20000000000 */
[--C-:B------:R-:W-:Y:S01]  /*24c0*/  FADD R18, R18, -R69.reuse ;  /* 0x8000004512127221 */ /* 0x100fe20000000000 */
[----:B------:R-:W-:Y:S01]  /*24d0*/  FADD R16, R16, -R69 ;  /* 0x8000004510107221 */ /* 0x000fe20000000000 */
[----:B------:R-:W-:Y:S01]  /*24e0*/  FMUL R11, R11, 1.4426950216293334961 ;  /* 0x3fb8aa3b0b0b7820 */ /* 0x000fe20000400000 */
[----:B------:R-:W0:Y:S01]  /*24f0*/  MUFU.EX2 R17, R8 ;  /* 0x0000000800117308 */ /* 0x000e220000000800 */
[----:B-1----:R-:W-:Y:S01]  /*2500*/  FADD R23, R15, R80 ;  /* 0x000000500f177221 */ /* 0x002fe20000000000 */
[----:B------:R-:W-:Y:S01]  /*2510*/  FMUL R13, R13, 1.4426950216293334961 ;  /* 0x3fb8aa3b0d0d7820 */ /* 0x000fe20000400000 */
[----:B------:R-:W-:Y:S01]  /*2520*/  FMUL R18, R18, 1.4426950216293334961 ;  /* 0x3fb8aa3b12127820 */ /* 0x000fe20000400000 */
[----:B------:R-:W-:Y:S01]  /*2530*/  FMUL R16, R16, 1.4426950216293334961 ;  /* 0x3fb8aa3b10107820 */ /* 0x000fe20000400000 */
[----:B------:R-:W-:-:S03]  /*2540*/  UIADD3 UR17, UPT, UPT, UR13, 0x60, URZ ;  /* 0x000000600d117890 */ /* 0x000fc6000fffe0ff */
[----:B------:R-:W1:Y:S01]  /*2550*/  MUFU.EX2 R7, R7 ;  /* 0x0000000700077308 */ /* 0x000e620000000800 */
[----:B0-----:R-:W-:Y:S01]  /*2560*/  FADD R78, R6, R23 ;  /* 0x00000017064e7221 */ /* 0x001fe20000000000 */
[----:B------:R-:W-:-:S04]  /*2570*/  UIADD3 UR10, UPT, UPT, UR10, UR17, URZ ;  /* 0x000000110a0a7290 */ /* 0x000fc8000fffe0ff */
[----:B------:R-:W-:Y:S02]  /*2580*/  ULEA UR24, UR24, UR10, 0x12 ;  /* 0x0000000a18187291 */ /* 0x000fe4000f8e90ff */
[----:B------:R-:W0:Y:S01]  /*2590*/  MUFU.EX2 R10, R10 ;  /* 0x0000000a000a7308 */ /* 0x000e220000000800 */
[----:B------:R-:W-:-:S07]  /*25a0*/  FADD R78, R17, R78 ;  /* 0x0000004e114e7221 */ /* 0x000fce0000000000 */
[----:B------:R-:W0:Y:S01]  /*25b0*/  MUFU.EX2 R9, R9 ;  /* 0x0000000900097308 */ /* 0x000e220000000800 */
[----:B-1----:R-:W-:Y:S02]  /*25c0*/  FADD R23, R7, R78 ;  /* 0x0000004e07177221 */ /* 0x002fe40000000000 */
[----:B------:R1:W1:Y:S01]  /*25d0*/  LDSM.16.M88 R78, [R38+UR12+0x4000] ;  /* 0x0040000c264e783b */ /* 0x0002620008000000 */
[----:B------:R-:W-:Y:S06]  /*25e0*/  BAR.SYNC.DEFER_BLOCKING 0x0 ;  /* 0x0000000000007b1d */ /* 0x000fec0000010000 */
[----:B------:R-:W0:Y:S08]  /*25f0*/  MUFU.EX2 R12, R12 ;  /* 0x0000000c000c7308 */ /* 0x000e300000000800 */
[----:B------:R0:W1:Y:S08]  /*2600*/  MUFU.EX2 R8, R4 ;  /* 0x0000000400087308 */ /* 0x0000700000000800 */
[----:B------:R-:W1:Y:S01]  /*2610*/  MUFU.EX2 R19, R20 ;  /* 0x0000001400137308 */ /* 0x000e620000000800 */
[----:B0-----:R-:W-:-:S07]  /*2620*/  FADD R4, R10, R23 ;  /* 0x000000170a047221 */ /* 0x001fce0000000000 */
[----:B------:R0:W1:Y:S08]  /*2630*/  MUFU.EX2 R21, R5 ;  /* 0x0000000500157308 */ /* 0x0000700000000800 */
[----:B------:R-:W1:Y:S01]  /*2640*/  MUFU.EX2 R14, R14 ;  /* 0x0000000e000e7308 */ /* 0x000e620000000800 */
[----:B0-----:R-:W-:-:S04]  /*2650*/  FADD R5, R9, R4 ;  /* 0x0000000409057221 */ /* 0x001fc80000000000 */
[----:B------:R-:W-:-:S03]  /*2660*/  FADD R5, R12, R5 ;  /* 0x000000050c057221 */ /* 0x000fc60000000000 */
[----:B------:R-:W0:Y:S01]  /*2670*/  MUFU.EX2 R11, R11 ;  /* 0x0000000b000b7308 */ /* 0x000e220000000800 */
[----:B-1----:R-:W-:Y:S01]  /*2680*/  FADD R4, R8, R5 ;  /* 0x0000000508047221 */ /* 0x002fe20000000000 */
[----:B------:R-:W-:-:S03]  /*2690*/  F2FP.F16.F32.PACK_AB R8, R19, R8 ;  /* 0x000000081308723e */ /* 0x000fc600000000ff */
[----:B------:R-:W-:-:S03]  /*26a0*/  FADD R4, R19, R4 ;  /* 0x0000000413047221 */ /* 0x000fc60000000000 */
[----:B------:R-:W1:Y:S01]  /*26b0*/  MUFU.EX2 R20, R13 ;  /* 0x0000000d00147308 */ /* 0x000e620000000800 */
[----:B------:R-:W-:-:S04]  /*26c0*/  FADD R5, R21, R4 ;  /* 0x0000000415057221 */ /* 0x000fc80000000000 */
[----:B------:R-:W-:-:S03]  /*26d0*/  FADD R4, R14, R5 ;  /* 0x000000050e047221 */ /* 0x000fc60000000000 */
[----:B------:R-:W1:Y:S01]  /*26e0*/  MUFU.EX2 R18, R18 ;  /* 0x0000001200127308 */ /* 0x000e620000000800 */
[----:B0-----:R-:W-:Y:S01]  /*26f0*/  FADD R5, R11, R4 ;  /* 0x000000040b057221 */ /* 0x001fe20000000000 */
[----:B------:R-:W-:-:S06]  /*2700*/  F2FP.F16.F32.PACK_AB R4, R80, R15 ;  /* 0x0000000f5004723e */ /* 0x000fcc00000000ff */
[----:B------:R-:W0:Y:S01]  /*2710*/  MUFU.EX2 R13, R16 ;  /* 0x00000010000d7308 */ /* 0x000e220000000800 */
[----:B-1----:R-:W-:Y:S01]  /*2720*/  FADD R15, R20, R5 ;  /* 0x00000005140f7221 */ /* 0x002fe20000000000 */
[----:B------:R-:W-:Y:S02]  /*2730*/  F2FP.F16.F32.PACK_AB R5, R17, R6 ;  /* 0x000000061105723e */ /* 0x000fe400000000ff */
[----:B------:R-:W-:Y:S02]  /*2740*/  F2FP.F16.F32.PACK_AB R6, R10, R7 ;  /* 0x000000070a06723e */ /* 0x000fe400000000ff */
[----:B------:R-:W-:Y:S02]  /*2750*/  F2FP.F16.F32.PACK_AB R7, R12, R9 ;  /* 0x000000090c07723e */ /* 0x000fe400000000ff */
[----:B------:R-:W-:Y:S01]  /*2760*/  F2FP.F16.F32.PACK_AB R9, R14, R21 ;  /* 0x000000150e09723e */ /* 0x000fe200000000ff */
[----:B------:R-:W-:-:S04]  /*2770*/  FADD R10, R18, R15 ;  /* 0x0000000f120a7221 */ /* 0x000fc80000000000 */
[C---:B0-----:R-:W-:Y:S01]  /*2780*/  FADD R79, R13.reuse, R10 ;  /* 0x0000000a0d4f7221 */ /* 0x041fe20000000000 */
[----:B------:R-:W-:Y:S02]  /*2790*/  F2FP.F16.F32.PACK_AB R10, R20, R11 ;  /* 0x0000000b140a723e */ /* 0x000fe400000000ff */
[----:B------:R-:W-:Y:S02]  /*27a0*/  F2FP.F16.F32.PACK_AB R11, R13, R18 ;  /* 0x000000120d0b723e */ /* 0x000fe400000000ff */
[----:B------:R0:W1:Y:S04]  /*27b0*/  SHFL.BFLY PT, R80, R79, 0x10, 0x1f ;  /* 0x0e001f004f507f89 */ /* 0x00006800000e0000 */
[----:B--2---:R0:W-:Y:S04]  /*27c0*/  STS.U16 [R41+UR12+0x4000], R82 ;  /* 0x0040005229007988 */ /* 0x0041e8000800040c */
[----:B---3--:R0:W-:Y:S04]  /*27d0*/  STS.U16 [R41+UR12+0x4200], R32 ;  /* 0x0042002029007988 */ /* 0x0081e8000800040c */
[----:B----4-:R0:W-:Y:S04]  /*27e0*/  STS.U16 [R41+UR12+0x4400], R34 ;  /* 0x0044002229007988 */ /* 0x0101e8000800040c */
[----:B-----5:R0:W-:Y:S04]  /*27f0*/  STS.U16 [R41+UR12+0x4600], R28 ;  /* 0x0046001c29007988 */ /* 0x0201e8000800040c */
[----:B------:R0:W-:Y:S04]  /*2800*/  STS.U16 [R41+UR12+0x4800], R30 ;  /* 0x0048001e29007988 */ /* 0x0001e8000800040c */
[----:B------:R0:W-:Y:S04]  /*2810*/  STS.U16 [R41+UR12+0x4a00], R22 ;  /* 0x004a001629007988 */ /* 0x0001e8000800040c */
[----:B------:R0:W-:Y:S04]  /*2820*/  STS.U16 [R41+UR12+0x4c00], R26 ;  /* 0x004c001a29007988 */ /* 0x0001e8000800040c */
[----:B------:R0:W-:Y:S01]  /*2830*/  STS.U16 [R41+UR12+0x4e00], R24 ;  /* 0x004e001829007988 */ /* 0x0001e2000800040c */
[----:B-1----:R-:W-:Y:S05]  /*2840*/  @!P0 BRA `(.L_x_9) ;  /* 0x0000000000088947 */ /* 0x002fea0003800000 */
[----:B------:R1:W-:Y:S01]  /*2850*/  STTM.16dp32bit_t0_t15.x8 tmem[UR24], R4 ;  /* 0x00000004000079ed */ /* 0x0003e20008980018 */
[----:B------:R1:W-:Y:S02]  /*2860*/  STTM.16dp32bit_t16_t31.x8 tmem[UR24+0x8], R4 ;  /* 0x00000804000079ed */ /* 0x0003e400089a0018 */
.L_x_9:
[----:B------:R-:W2:Y:S02]  /*2870*/  FENCE.VIEW.ASYNC.T ;  /* 0x00000000000073c6 */ /* 0x000ea40000000200 */
[----:B--2---:R-:W-:Y:S06]  /*2880*/  BAR.SYNC.DEFER_BLOCKING 0x0 ;  /* 0x0000000000007b1d */ /* 0x004fec0000010000 */
[----:B01----:R-:W0:Y:S01]  /*2890*/  LDTM.x32 R4, tmem[UR14] ;  /* 0x0000000e000479ee */ /* 0x003e2200082c0000 */
[----:B------:R-:W-:Y:S01]  /*28a0*/  NOP ;  /* 0x0000000000007918 */ /* 0x000fe20000000000 */
[----:B------:R-:W-:Y:S05]  /*28b0*/  @!P0 BRA `(.L_x_10) ;  /* 0x0000000000848947 */ /* 0x000fea0003800000 */
[C---:B0-----:R-:W-:Y:S01]  /*28c0*/  FMUL R4, R78.reuse, R4 ;  /* 0x000000044e047220 */ /* 0x041fe20000400000 */
[C---:B------:R-:W-:Y:S01]  /*28d0*/  FMUL R5, R78.reuse, R5 ;  /* 0x000000054e057220 */ /* 0x040fe20000400000 */
        /* <DEDUP_REMOVED lines=29> */
[----:B------:R-:W-:-:S04]  /*2ab0*/  FMUL R35, R78, R35 ;  /* 0x000000234e237220 */ /* 0x000fc80000400000 */
[----:B------:R1:W-:Y:S03]  /*2ac0*/  STTM.x32 tmem[UR14], R4 ;  /* 0x00000004000079ed */ /* 0x0003e600082c000e */
.L_x_10:
[----:B0-----:R-:W0:Y:S02]  /*2ad0*/  FENCE.VIEW.ASYNC.T ;  /* 0x00000000000073c6 */ /* 0x001e240000000200 */
[----:B0-----:R-:W-:Y:S01]  /*2ae0*/  BAR.SYNC.DEFER_BLOCKING 0x0 ;  /* 0x0000000000007b1d */ /* 0x001fe20000010000 */
[----:B------:R-:W-:Y:S01]  /*2af0*/  FADD R79, R79, R80 ;  /* 0x000000504f4f7221 */ /* 0x000fe20000000000 */
[----:B------:R-:W-:-:S03]  /*2b00*/  UIADD3 UR31, UPT, UPT, UR12, 0x7000, URZ ;  /* 0x000070000c1f7890 */ /* 0x000fc6000fffe0ff */
[----:B------:R-:W-:Y:S01]  /*2b10*/  FADD R68, R68, R79 ;  /* 0x0000004f44447221 */ /* 0x000fe20000000000 */
[----:B------:R-:W-:-:S04]  /*2b20*/  FSEL R79, R69, -INF , P0 ;  /* 0xff800000454f7808 */ /* 0x000fc80000000000 */
[----:B------:R-:W-:Y:S01]  /*2b30*/  FSEL R68, R68, 1, P0 ;  /* 0x3f80000044447808 */ /* 0x000fe20000000000 */
[----:B------:R0:W-:Y:S06]  /*2b40*/  MEMBAR.ALL.CTA ;  /* 0x0000000000007992 */ /* 0x0001ec0000008000 */
[----:B0-----:R-:W0:Y:S02]  /*2b50*/  FENCE.VIEW.ASYNC.S ;  /* 0x00000000000073c6 */ /* 0x001e240000000000 */
[----:B0-----:R-:W-:Y:S06]  /*2b60*/  BAR.SYNC.DEFER_BLOCKING 0x0 ;  /* 0x0000000000007b1d */ /* 0x001fec0000010000 */
[----:B------:R-:W-:Y:S05]  /*2b70*/  @!P1 BRA `(.L_x_11) ;  /* 0x0000000000649947 */ /* 0x000fea0003800000 */
[----:B------:R-:W-:Y:S01]  /*2b80*/  UIADD3 UR4, UPT, UPT, UR12, 0x4000, URZ ;  /* 0x000040000c047890 */ /* 0x000fe2000fffe0ff */
[----:B------:R-:W-:Y:S01]  /*2b90*/  BSSY.RECONVERGENT B0, `(.L_x_12) ;  /* 0x0000016000007945 */ /* 0x000fe20003800200 */
[----:B------:R-:W-:Y:S02]  /*2ba0*/  ELECT P0, URZ, PT ;  /* 0x0000000000ff782f */ /* 0x000fe40003800000 */
[----:B------:R-:W-:Y:S01]  /*2bb0*/  USHF.R.U32.HI UR4, URZ, 0x4, UR4 ;  /* 0x00000004ff047899 */ /* 0x000fe20008011604 */
[----:B------:R-:W-:Y:S01]  /*2bc0*/  UMOV UR8, 0xfffffffe ;  /* 0xfffffffe00087882 */ /* 0x000fe20000000000 */
[----:B------:R-:W-:Y:S02]  /*2bd0*/  UMOV UR9, 0x7fffbfdf ;  /* 0x7fffbfdf00097882 */ /* 0x000fe40000000000 */
[----:B------:R-:W-:Y:S01]  /*2be0*/  USGXT.U32 UR4, UR4, 0xe ;  /* 0x0000000e0404789a */ /* 0x000fe20008000000 */
[----:B------:R-:W-:Y:S01]  /*2bf0*/  UMOV UR5, URZ ;  /* 0x000000ff00057c82 */ /* 0x000fe20008000000 */
[----:B------:R-:W-:-:S02]  /*2c00*/  UIADD3 UR10, UPT, UPT, UR13, 0x68, URZ ;  /* 0x000000680d0a7890 */ /* 0x000fc4000fffe0ff */
[----:B------:R-:W-:Y:S01]  /*2c10*/  UIADD3.64 UR8, UPT, UPT, UR4, -UR8, URZ ;  /* 0x8000000804087297 */ /* 0x000fe2000fffe0ff */
[----:B------:R-:W-:Y:S01]  /*2c20*/  UMOV UR22, 0x0 ;  /* 0x0000000000167882 */ /* 0x000fe20000000000 */
[----:B------:R-:W-:Y:S01]  /*2c30*/  UMOV UR23, 0x8100010 ;  /* 0x0810001000177882 */ /* 0x000fe20000000000 */
[----:B------:R-:W-:Y:S01]  /*2c40*/  UMOV UR5, 0x80004020 ;  /* 0x8000402000057882 */ /* 0x000fe20000000000 */
[----:B------:R-:W-:Y:S01]  /*2c50*/  UMOV UR28, 0x0 ;  /* 0x00000000001c7882 */ /* 0x000fe20000000000 */
[----:B------:R-:W-:Y:S01]  /*2c60*/  UMOV UR29, 0x8100010 ;  /* 0x08100010001d7882 */ /* 0x000fe20000000000 */
[----:B------:R0:W-:Y:S03]  /*2c70*/  UTCHMMA tmem[UR17], gdesc[UR4], tmem[UR13], tmem[UR22], idesc[UR23], UPT ;  /* 0x00ff1604110079ea */ /* 0x0001e6000b80000d */
[----:B------:R0:W-:Y:S01]  /*2c80*/  UTCHMMA tmem[UR10], gdesc[UR8], tmem[UR13], tmem[UR28], idesc[UR29], UPT ;  /* 0x00ff1c080a0079ea */ /* 0x0001e2000b80000d */
[----:B------:R-:W-:Y:S05]  /*2c90*/  @!P0 BRA `(.L_x_13) ;  /* 0x0000000000148947 */ /* 0x000fea0003800000 */
[----:B0-----:R-:W-:Y:S01]  /*2ca0*/  UMOV UR4, UR31 ;  /* 0x0000001f00047c82 */ /* 0x001fe20008000000 */
[----:B------:R-:W-:Y:S02]  /*2cb0*/  UMOV UR5, URZ ;  /* 0x000000ff00057c82 */ /* 0x000fe40008000000 */
[----:B------:R-:W-:Y:S02]  /*2cc0*/  UMOV UR4, UR4 ;  /* 0x0000000400047c82 */ /* 0x000fe40008000000 */
[----:B------:R2:W-:Y:S01]  /*2cd0*/  UTCBAR [UR4], URZ ;  /* 0x000000ff040073e9 */ /* 0x0005e200080000ff */
[----:B------:R-:W-:Y:S02]  /*2ce0*/  NOP ;  /* 0x0000000000007918 */ /* 0x000fe40000000000 */
.L_x_13:
[----:B0-2---:R-:W-:Y:S05]  /*2cf0*/  BSYNC.RECONVERGENT B0 ;  /* 0x0000000000007941 */ /* 0x005fea0003800200 */
.L_x_12:
[----:B------:R-:W-:Y:S05]  /*2d00*/  BRA `(.L_x_14) ;  /* 0x0000000000087947 */ /* 0x000fea0003800000 */
.L_x_11:
[----:B------:R-:W-:-:S09]  /*2d10*/  UISETP.GE.AND UP0, UPT, UR27, URZ, UPT ;  /* 0x000000ff1b00728c */ /* 0x000fd2000bf06270 */
[----:B------:R-:W-:Y:S05]  /*2d20*/  BRA.U !UP0, `(.L_x_15) ;  /* 0x0000001908447547 */ /* 0x000fea000b800000 */
.L_x_14:
[----:B------:R-:W-:Y:S01]  /*2d30*/  USHF.R.U32.HI UR20, URZ, 0x4, UR12 ;  /* 0x00000004ff147899 */ /* 0x000fe2000801160c */
[----:B-1----:R-:W-:Y:S01]  /*2d40*/  IMAD.MOV.U32 R20, RZ, RZ, RZ ;  /* 0x000000ffff147224 */ /* 0x002fe200078e00ff */
[----:B------:R-:W-:Y:S02]  /*2d50*/  USHF.R.U32.HI UR28, URZ, 0x4, UR6 ;  /* 0x00000004ff1c7899 */ /* 0x000fe40008011606 */
[----:B------:R-:W-:Y:S02]  /*2d60*/  USGXT.U32 UR20, UR20, 0xe ;  /* 0x0000000e1414789a */ /* 0x000fe40008000000 */
[----:B------:R-:W-:Y:S02]  /*2d70*/  UIADD3 UR4, UPT, UPT, UR12, 0x6000, URZ ;  /* 0x000060000c047890 */ /* 0x000fe4000fffe0ff */
[----:B------:R-:W-:Y:S02]  /*2d80*/  USGXT.U32 UR28, UR28, 0xe ;  /* 0x0000000e1c1c789a */ /* 0x000fe40008000000 */
[----:B------:R-:W-:-:S02]  /*2d90*/  ULOP3.LUT UR30, UR20, 0x2000000, URZ, 0xfc, !UPT ;  /* 0x02000000141e7892 */ /* 0x000fc4000f8efcff */
[----:B------:R-:W-:Y:S02]  /*2da0*/  USHF.L.U32 UR25, UR19, 0x5, URZ ;  /* 0x0000000513197899 */ /* 0x000fe400080006ff */
[----:B------:R-:W-:Y:S02]  /*2db0*/  UIADD3 UR20, UP4, UPT, UR20, 0x2000080, URZ ;  /* 0x0200008014147890 */ /* 0x000fe4000ff9e0ff */
[----:B------:R-:W-:Y:S02]  /*2dc0*/  USHF.R.U32.HI UR4, URZ, 0x4, UR4 ;  /* 0x00000004ff047899 */ /* 0x000fe40008011604 */
[----:B------:R-:W-:Y:S01]  /*2dd0*/  UIADD3 UR18, UP0, UPT, UR28, 0x2, URZ ;  /* 0x000000021c127890 */ /* 0x000fe2000ff1e0ff */
[----:B------:R-:W-:Y:S01]  /*2de0*/  IMAD.U32 R69, RZ, RZ, UR25 ;  /* 0x00000019ff457e24 */ /* 0x000fe2000f8e00ff */
[----:B------:R-:W-:Y:S01]  /*2df0*/  USHF.L.U32 UR26, UR7, 0x5, URZ ;  /* 0x00000005071a7899 */ /* 0x000fe200080006ff */
[----:B------:R-:W-:Y:S01]  /*2e00*/  UMOV UR6, URZ ;  /* 0x000000ff00067c82 */ /* 0x000fe20008000000 */
[----:B------:R-:W-:Y:S01]  /*2e10*/  UMOV UR5, URZ ;  /* 0x000000ff00057c82 */ /* 0x000fe20008000000 */
[----:B------:R-:W-:-:S02]  /*2e20*/  UISETP.NE.U32.AND UP3, UPT, UR21, URZ, UPT ;  /* 0x000000ff1500728c */ /* 0x000fc4000bf65070 */
[----:B------:R-:W-:Y:S02]  /*2e30*/  UIADD3.X UR21, UPT, UPT, UR6, 0x40004040, URZ, UP4, !UPT ;  /* 0x4000404006157890 */ /* 0x000fe4000a7fe4ff */
[----:B------:R-:W-:Y:S02]  /*2e40*/  USGXT.U32 UR4, UR4, 0xe ;  /* 0x0000000e0404789a */ /* 0x000fe40008000000 */
[----:B------:R-:W-:Y:S02]  /*2e50*/  UIADD3 UR44, UP4, UPT, UR20, 0x80, URZ ;  /* 0x00000080142c7890 */ /* 0x000fe4000ff9e0ff */
[----:B------:R-:W-:Y:S02]  /*2e60*/  UIADD3 UR42, UP5, UPT, UR20, 0x100, URZ ;  /* 0x00000100142a7890 */ /* 0x000fe4000ffbe0ff */
[----:B------:R-:W-:Y:S01]  /*2e70*/  UIADD3.X UR19, UPT, UPT, UR5, 0x40004040, URZ, UP0, !UPT ;  /* 0x4000404005137890 */ /* 0x000fe200087fe4ff */
[----:B------:R-:W-:Y:S01]  /*2e80*/  UMOV UR22, 0xfffffffe ;  /* 0xfffffffe00167882 */ /* 0x000fe20000000000 */
[----:B------:R-:W-:Y:S01]  /*2e90*/  UMOV UR23, 0x7fffbfdf ;  /* 0x7fffbfdf00177882 */ /* 0x000fe20000000000 */
[----:B------:R-:W-:Y:S01]  /*2ea0*/  UIADD3 UR27, UPT, UPT, UR27, 0x60, URZ ;  /* 0x000000601b1b7890 */ /* 0x000fe2000fffe0ff */
[----:B------:R-:W-:Y:S01]  /*2eb0*/  UMOV UR29, 0x1 ;  /* 0x00000001001d7882 */ /* 0x000fe20000000000 */
[----:B------:R-:W0:Y:S01]  /*2ec0*/  LDCU UR51, c[0x0][0x3a8] ;  /* 0x00007500ff3377ac */ /* 0x000e220008000800 */
[----:B------:R-:W-:-:S02]  /*2ed0*/  UIADD3.X UR45, UPT, UPT, UR21, URZ, URZ, UP4, !UPT ;  /* 0x000000ff152d7290 */ /* 0x000fc4000a7fe4ff */
[----:B------:R-:W-:Y:S02]  /*2ee0*/  UIADD3.X UR43, UPT, UPT, UR21, URZ, URZ, UP5, !UPT ;  /* 0x000000ff152b7290 */ /* 0x000fe4000affe4ff */
[----:B------:R-:W-:Y:S02]  /*2ef0*/  UIADD3.64 UR22, UPT, UPT, UR4, -UR22, URZ ;  /* 0x8000001604167297 */ /* 0x000fe4000fffe0ff */
[----:B------:R-:W-:Y:S02]  /*2f00*/  UIADD3.64 UR48, UPT, UPT, UR18, 0x2, URZ ;  /* 0x0000000212307897 */ /* 0x000fe4000fffe0ff */
[----:B------:R-:W-:Y:S01]  /*2f10*/  UIADD3.64 UR46, UPT, UPT, UR18, 0x4, URZ ;  /* 0x00000004122e7897 */ /* 0x000fe2000fffe0ff */
[----:B------:R-:W-:Y:S01]  /*2f20*/  UMOV UR7, URZ ;  /* 0x000000ff00077c82 */ /* 0x000fe20008000000 */
[----:B------:R-:W-:Y:S01]  /*2f30*/  UMOV UR10, URZ ;  /* 0x000000ff000a7c82 */ /* 0x000fe20008000000 */
[----:B------:R-:W-:Y:S01]  /*2f40*/  UMOV UR50, UR31 ;  /* 0x0000001f00327c82 */ /* 0x000fe20008000000 */
[----:B------:R-:W-:-:S08]  /*2f50*/  UMOV UR41, UR26 ;  /* 0x0000001a00297c82 */ /* 0x000fd00008000000 */
.L_x_20:
[----:B------:R-:W-:Y:S01]  /*2f60*/  MOV R5, UR41 ;  /* 0x0000002900057c02 */ /* 0x000fe20008000f00 */
[----:B------:R-:W-:Y:S01]  /*2f70*/  IMAD.U32 R9, RZ, RZ, UR41 ;  /* 0x00000029ff097e24 */ /* 0x000fe2000f8e00ff */
[----:B------:R-:W-:Y:S01]  /*2f80*/  MOV R19, UR41 ;  /* 0x0000002900137c02 */ /* 0x000fe20008000f00 */
[----:B------:R-:W-:Y:S02]  /*2f90*/  IMAD.U32 R13, RZ, RZ, UR41 ;  /* 0x00000029ff0d7e24 */ /* 0x000fe4000f8e00ff */
[----:B------:R-:W-:-:S04]  /*2fa0*/  IMAD.WIDE R4, R5, 0x2, R58 ;  /* 0x0000000205047825 */ /* 0x000fc800078e023a */
[----:B------:R-:W-:Y:S01]  /*2fb0*/  IMAD.WIDE R8, R9, 0x2, R54 ;  /* 0x0000000209087825 */ /* 0x000fe200078e0236 */
[----:B------:R1:W2:Y:S03]  /*2fc0*/  LDG.E.U16 R16, desc[UR32][R4.64] ;  /* 0x0000002004107981 */ /* 0x0002a6000c1e1500 */
[----:B------:R-:W-:Y:S01]  /*2fd0*/  IMAD.U32 R15, RZ, RZ, UR41 ;  /* 0x00000029ff0f7e24 */ /* 0x000fe2000f8e00ff */
[----:B------:R3:W4:Y:S01]  /*2fe0*/  LDG.E.U16 R18, desc[UR32][R8.64] ;  /* 0x0000002008127981 */ /* 0x000722000c1e1500 */
[----:B------:R-:W-:Y:S02]  /*2ff0*/  IMAD.U32 R7, RZ, RZ, UR41 ;  /* 0x00000029ff077e24 */ /* 0x000fe4000f8e00ff */
[----:B------:R-:W-:Y:S02]  /*3000*/  IMAD.U32 R11, RZ, RZ, UR41 ;  /* 0x00000029ff0b7e24 */ /* 0x000fe4000f8e00ff */
[----:B------:R-:W-:-:S02]  /*3010*/  IMAD.U32 R17, RZ, RZ, UR41 ;  /* 0x00000029ff117e24 */ /* 0x000fc4000f8e00ff */
[----:B------:R-:W-:-:S04]  /*3020*/  IMAD.WIDE R12, R13, 0x2, R50 ;  /* 0x000000020d0c7825 */ /* 0x000fc800078e0232 */
[----:B------:R-:W-:Y:S02]  /*3030*/  IMAD.WIDE R14, R15, 0x2, R46 ;  /* 0x000000020f0e7825 */ /* 0x000fe400078e022e */
[----:B------:R-:W5:Y:S02]  /*3040*/  LDG.E.U16 R12, desc[UR32][R12.64] ;  /* 0x000000200c0c7981 */ /* 0x000f64000c1e1500 */
[----:B------:R-:W-:Y:S02]  /*3050*/  IMAD.WIDE R6, R7, 0x2, R56 ;  /* 0x0000000207067825 */ /* 0x000fe400078e0238 */
[----:B------:R-:W5:Y:S02]  /*3060*/  LDG.E.U16 R14, desc[UR32][R14.64] ;  /* 0x000000200e0e7981 */ /* 0x000f64000c1e1500 */
[----:B------:R-:W-:Y:S02]  /*3070*/  IMAD.WIDE R10, R11, 0x2, R52 ;  /* 0x000000020b0a7825 */ /* 0x000fe400078e0234 */
[----:B------:R-:W5:Y:S02]  /*3080*/  LDG.E.U16 R7, desc[UR32][R6.64] ;  /* 0x0000002006077981 */ /* 0x000f64000c1e1500 */
[----:B-1----:R-:W-:-:S02]  /*3090*/  IMAD.WIDE R4, R17, 0x2, R48 ;  /* 0x0000000211047825 */ /* 0x002fc400078e0230 */
[----:B------:R-:W5:Y:S02]  /*30a0*/  LDG.E.U16 R11, desc[UR32][R10.64] ;  /* 0x000000200a0b7981 */ /* 0x000f64000c1e1500 */
[----:B---3--:R-:W-:Y:S02]  /*30b0*/  IMAD.WIDE R8, R19, 0x2, R44 ;  /* 0x0000000213087825 */ /* 0x008fe400078e022c */
[----:B------:R-:W3:Y:S04]  /*30c0*/  LDG.E.U16 R5, desc[UR32][R4.64] ;  /* 0x0000002004057981 */ /* 0x000ee8000c1e1500 */
[----:B------:R-:W3:Y:S01]  /*30d0*/  LDG.E.U16 R9, desc[UR32][R8.64] ;  /* 0x0000002008097981 */ /* 0x000ee2000c1e1500 */
[----:B------:R-:W-:Y:S02]  /*30e0*/  UMOV UR8, 0x1 ;  /* 0x0000000100087882 */ /* 0x000fe40000000000 */
[----:B------:R-:W-:-:S04]  /*30f0*/  @!UP2 UIADD3 UR8, UPT, UPT, -UR8, 0x100000, URZ ;  /* 0x001000000808a890 */ /* 0x000fc8000fffe1ff */
[----:B------:R-:W-:Y:S02]  /*3100*/  @!UP2 USHF.L.U32 UR9, UR8, 0xb, URZ ;  /* 0x0000000b0809a899 */ /* 0x000fe400080006ff */
[----:B------:R-:W-:Y:S01]  /*3110*/  @!UP2 USHF.L.U32 UR8, UR8, 0x1, URZ ;  /* 0x000000010808a899 */ /* 0x000fe200080006ff */
[----:B------:R-:W-:Y:S01]  /*3120*/  VOTEU.ALL UP0, P6 ;  /* 0x0000000000ff7886 */ /* 0x000fe20003000000 */
[----:B--2---:R1:W-:Y:S04]  /*3130*/  STS.U16 [R41+UR12+0x5000], R16 ;  /* 0x0050001029007988 */ /* 0x0043e8000800040c */
[----:B----4-:R1:W-:Y:S04]  /*3140*/  STS.U16 [R41+UR12+0x5400], R18 ;  /* 0x0054001229007988 */ /* 0x0103e8000800040c */
[----:B-----5:R1:W-:Y:S04]  /*3150*/  STS.U16 [R41+UR12+0x5800], R12 ;  /* 0x0058000c29007988 */ /* 0x0203e8000800040c */
[----:B------:R1:W-:Y:S04]  /*3160*/  STS.U16 [R41+UR12+0x5c00], R14 ;  /* 0x005c000e29007988 */ /* 0x0003e8000800040c */
[----:B------:R1:W-:Y:S04]  /*3170*/  STS.U16 [R40+UR12+0x5200], R7 ;  /* 0x0052000728007988 */ /* 0x0003e8000800040c */
[----:B------:R1:W-:Y:S04]  /*3180*/  STS.U16 [R40+UR12+0x5600], R11 ;  /* 0x0056000b28007988 */ /* 0x0003e8000800040c */
[----:B---3--:R1:W-:Y:S04]  /*3190*/  STS.U16 [R40+UR12+0x5a00], R5 ;  /* 0x005a000528007988 */ /* 0x0083e8000800040c */
[----:B------:R1:W-:Y:S01]  /*31a0*/  STS.U16 [R40+UR12+0x5e00], R9 ;  /* 0x005e000928007988 */ /* 0x0003e2000800040c */
[----:B------:R2:W-:Y:S06]  /*31b0*/  MEMBAR.ALL.CTA ;  /* 0x0000000000007992 */ /* 0x0005ec0000008000 */
[----:B--2---:R-:W-:Y:S04]  /*31c0*/  FENCE.VIEW.ASYNC.S ;  /* 0x00000000000073c6 */ /* 0x004fe80000000000 */
[----:B------:R-:W2:Y:S02]  /*31d0*/  FENCE.VIEW.ASYNC.S ;  /* 0x00000000000073c6 */ /* 0x000ea40000000000 */
[----:B--2---:R1:W2:Y:S02]  /*31e0*/  @!UP0 SYNCS.EXCH.64 URZ, [UR12+0x7010], UR8 ;  /* 0x007010080cff85b2 */ /* 0x0042a40008000100 */
[----:B--2---:R-:W-:Y:S06]  /*31f0*/  BAR.SYNC.DEFER_BLOCKING 0x0 ;  /* 0x0000000000007b1d */ /* 0x004fec0000010000 */
[----:B-1----:R-:W-:Y:S05]  /*3200*/  BRA.U UP3, `(.L_x_16) ;  /* 0x0000000103507547 */ /* 0x002fea000b800000 */
[----:B------:R-:W-:Y:S01]  /*3210*/  UIADD3 UR8, UPT, UPT, UR12, 0x7010, URZ ;  /* 0x000070100c087890 */ /* 0x000fe2000fffe0ff */
[----:B------:R-:W-:Y:S01]  /*3220*/  UMOV UR31, 0x40004040 ;  /* 0x40004040001f7882 */ /* 0x000fe20000000000 */
[----:B------:R-:W-:Y:S01]  /*3230*/  UMOV UR34, UR28 ;  /* 0x0000001c00227c82 */ /* 0x000fe20008000000 */
[----:B------:R-:W-:Y:S01]  /*3240*/  UMOV UR35, 0x40004040 ;  /* 0x4000404000237882 */ /* 0x000fe20000000000 */
[----:B------:R-:W-:Y:S01]  /*3250*/  UMOV UR36, 0x0 ;  /* 0x0000000000247882 */ /* 0x000fe20000000000 */
[----:B------:R-:W-:Y:S01]  /*3260*/  UMOV UR37, 0x8088010 ;  /* 0x0808801000257882 */ /* 0x000fe20000000000 */
[----:B------:R-:W-:Y:S01]  /*3270*/  UMOV UR38, 0x0 ;  /* 0x0000000000267882 */ /* 0x000fe20000000000 */
[----:B------:R-:W-:Y:S01]  /*3280*/  UMOV UR39, 0x8088010 ;  /* 0x0808801000277882 */ /* 0x000fe20000000000 */
[----:B------:R-:W-:Y:S01]  /*3290*/  UMOV UR52, 0x0 ;  /* 0x0000000000347882 */ /* 0x000fe20000000000 */
[----:B------:R-:W-:Y:S01]  /*32a0*/  UMOV UR53, 0x8088010 ;  /* 0x0808801000357882 */ /* 0x000fe20000000000 */
[----:B------:R1:W-:Y:S01]  /*32b0*/  UTCHMMA gdesc[UR30], gdesc[UR34], tmem[UR15], tmem[UR36], idesc[UR37], !UPT ;  /* 0x00ff24221e0075ea */ /* 0x0003e2000f80000f */
[----:B------:R-:W-:Y:S01]  /*32c0*/  UMOV UR9, URZ ;  /* 0x000000ff00097c82 */ /* 0x000fe20008000000 */
        /* <DEDUP_REMOVED lines=8> */
.L_x_16:
[----:B------:R-:W2:Y:S01]  /*3350*/  SYNCS.PHASECHK.TRANS64.TRYWAIT P0, [UR12+0x7010], RZ ;  /* 0x007010ffff0075a7 */ /* 0x000ea2000800110c */
[----:B------:R-:W-:Y:S01]  /*3360*/  IADD3 R21, P1, PT, R42, UR7, RZ ;  /* 0x000000072a157c10 */ /* 0x000fe2000ff3e0ff */
[----:B--2---:R-:W-:-:S12]  /*3370*/  @!P0 BRA `(.L_x_17) ;  /* 0x0000002800c08947 */ /* 0x004fd80003800000 */
.L_x_25:
[----:B------:R-:W-:Y:S01]  /*3380*/  BAR.SYNC.DEFER_BLOCKING 0x0 ;  /* 0x0000000000007b1d */ /* 0x000fe20000010000 */
[C---:B------:R-:W-:Y:S01]  /*3390*/  IADD3 R26, P2, PT, R21.reuse, 0x22, RZ ;  /* 0x00000022151a7810 */ /* 0x040fe20007f5e0ff */
[----:B------:R-:W-:Y:S01]  /*33a0*/  IMAD.X R22, RZ, RZ, UR10, P1 ;  /* 0x0000000aff167e24 */ /* 0x000fe200088e06ff */
[C---:B------:R-:W-:Y:S01]  /*33b0*/  IADD3 R28, P3, PT, R21.reuse, 0x23, RZ ;  /* 0x00000023151c7810 */ /* 0x040fe20007f7e0ff */
[----:B-1----:R-:W-:Y:S01]  /*33c0*/  UIADD3 UR38, UP0, UPT, UR7, 0x20, URZ ;  /* 0x0000002007267890 */ /* 0x002fe2000ff1e0ff */
[-C--:B------:R-:W-:Y:S01]  /*33d0*/  ISETP.GT.U32.AND P4, PT, R26, R43.reuse, PT ;  /* 0x0000002b1a00720c */ /* 0x080fe20003f84070 */
[--C-:B------:R-:W-:Y:S01]  /*33e0*/  IMAD.X R25, RZ, RZ, R22.reuse, P2 ;  /* 0x000000ffff197224 */ /* 0x100fe200010e0616 */
[C---:B------:R-:W-:Y:S01]  /*33f0*/  IADD3 R24, P0, PT, R21.reuse, 0x20, RZ ;  /* 0x0000002015187810 */ /* 0x040fe20007f1e0ff */
[----:B------:R-:W-:Y:S01]  /*3400*/  LDTM.16dp32bit_t0_t15.x16 R4, tmem[UR16] ;  /* 0x00000010000479ee */ /* 0x000fe20008a00000 */
[----:B------:R-:W1:Y:S01]  /*3410*/  LDTM.16dp32bit_t16_t31.x16 R4, tmem[UR16+0x10] ;  /* 0x00001010000479ee */ /* 0x000e620008a20000 */
[C---:B------:R-:W-:Y:S01]  /*3420*/  IADD3 R26, P2, PT, R21.reuse, 0x25, RZ ;  /* 0x00000025151a7810 */ /* 0x040fe20007f5e0ff */
[--C-:B------:R-:W-:Y:S01]  /*3430*/  IMAD.X R27, RZ, RZ, R22.reuse, P3 ;  /* 0x000000ffff1b7224 */ /* 0x100fe200018e0616 */
[-C--:B------:R-:W-:Y:S01]  /*3440*/  ISETP.GT.U32.AND P5, PT, R28, R43.reuse, PT ;  /* 0x0000002b1c00720c */ /* 0x080fe20003fa4070 */
[--C-:B------:R-:W-:Y:S01]  /*3450*/  IMAD.X R23, RZ, RZ, R22.reuse, P0 ;  /* 0x000000ffff177224 */ /* 0x100fe200000e0616 */
[C---:B------:R-:W-:Y:S01]  /*3460*/  IADD3 R28, P3, PT, R21.reuse, 0x26, RZ ;  /* 0x00000026151c7810 */ /* 0x040fe20007f7e0ff */
[----:B------:R-:W-:Y:S01]  /*3470*/  IMAD.X R31, RZ, RZ, R22, P2 ;  /* 0x000000ffff1f7224 */ /* 0x000fe200010e0616 */
[----:B------:R-:W-:Y:S01]  /*3480*/  IADD3 R30, P1, PT, R21, 0x24, RZ ;  /* 0x00000024151e7810 */ /* 0x000fe20007f3e0ff */
[----:B------:R-:W-:Y:S01]  /*3490*/  UIADD3.X UR10, UPT, UPT, URZ, UR10, URZ, UP0, !UPT ;  /* 0x0000000aff0a7290 */ /* 0x000fe200087fe4ff */
[----:B------:R-:W-:-:S02]  /*34a0*/  ISETP.GT.U32.AND P2, PT, R24, R43, PT ;  /* 0x0000002b1800720c */ /* 0x000fc40003f44070 */
[----:B------:R-:W-:Y:S01]  /*34b0*/  IADD3.X R32, PT, PT, RZ, R22, RZ, P3, !PT ;  /* 0x00000016ff207210 */ /* 0x000fe20001ffe4ff */
[--C-:B------:R-:W-:Y:S01]  /*34c0*/  IMAD.X R29, RZ, RZ, R22.reuse, P1 ;  /* 0x000000ffff1d7224 */ /* 0x100fe200008e0616 */
[-C--:B------:R-:W-:Y:S02]  /*34d0*/  ISETP.GE.U32.AND P3, PT, R24, R43.reuse, PT ;  /* 0x0000002b1800720c */ /* 0x080fe40003f66070 */
[----:B------:R-:W-:Y:S01]  /*34e0*/  ISETP.GT.U32.AND P0, PT, R30, R43, PT ;  /* 0x0000002b1e00720c */ /* 0x000fe20003f04070 */
[----:B------:R-:W2:Y:S01]  /*34f0*/  @!P6 SYNCS.CCTL.IV [UR12+0x7010] ;  /* 0x00701000ff00e9b1 */ /* 0x000ea2000800000c */
[----:B------:R-:W-:Y:S01]  /*3500*/  IADD3 R30, P1, PT, R21, 0x27, RZ ;  /* 0x00000027151e7810 */ /* 0x000fe20007f3e0ff */
[----:B------:R-:W-:Y:S01]  /*3510*/  NOP ;  /* 0x0000000000007918 */ /* 0x000fe20000000000 */
[C---:B------:R-:W-:Y:S02]  /*3520*/  ISETP.GT.U32.AND.EX P2, PT, R23.reuse, RZ, PT, P2 ;  /* 0x000000ff1700720c */ /* 0x040fe40003f44120 */
[----:B------:R-:W-:Y:S01]  /*3530*/  ISETP.GE.U32.AND.EX P3, PT, R23, RZ, PT, P3 ;  /* 0x000000ff1700720c */ /* 0x000fe20003f66130 */
[----:B------:R-:W-:Y:S01]  /*3540*/  IMAD.U32 R23, RZ, RZ, UR38 ;  /* 0x00000026ff177e24 */ /* 0x000fe2000f8e00ff */
[----:B------:R-:W-:Y:S01]  /*3550*/  ISETP.GT.U32.AND.EX P4, PT, R25, RZ, PT, P4 ;  /* 0x000000ff1900720c */ /* 0x000fe20003f84140 */
[----:B01----:R-:W-:Y:S01]  /*3560*/  FMUL R4, R4, UR51 ;  /* 0x0000003304047c20 */ /* 0x003fe20008400000 */
[----:B------:R-:W-:Y:S01]  /*3570*/  FMUL R21, R5, UR51 ;  /* 0x0000003305157c20 */ /* 0x000fe20008400000 */
[----:B------:R-:W-:Y:S01]  /*3580*/  FMUL R6, R6, UR51 ;  /* 0x0000003306067c20 */ /* 0x000fe20008400000 */
[----:B------:R-:W-:Y:S01]  /*3590*/  FMUL R7, R7, UR51 ;  /* 0x0000003307077c20 */ /* 0x000fe20008400000 */
[----:B------:R-:W-:Y:S01]  /*35a0*/  ISETP.GT.U32.AND.EX P5, PT, R27, RZ, PT, P5 ;  /* 0x000000ff1b00720c */ /* 0x000fe20003fa4150 */
[----:B------:R-:W-:Y:S01]  /*35b0*/  IMAD.U32 R25, RZ, RZ, UR38 ;  /* 0x00000026ff197e24 */ /* 0x000fe2000f8e00ff */
[----:B------:R-:W-:Y:S01]  /*35c0*/  FSEL R5, R4, -INF , !P2 ;  /* 0xff80000004057808 */ /* 0x000fe20005000000 */
[----:B------:R-:W-:Y:S01]  /*35d0*/  IMAD.X R22, RZ, RZ, R22, P1 ;  /* 0x000000ffff167224 */ /* 0x000fe200008e0616 */
[----:B------:R-:W-:Y:S01]  /*35e0*/  FSEL R4, R21, -INF , !P3 ;  /* 0xff80000015047808 */ /* 0x000fe20005800000 */
[----:B------:R-:W-:-:S02]  /*35f0*/  IMAD.U32 R21, RZ, RZ, UR38 ;  /* 0x00000026ff157e24 */ /* 0x000fc4000f8e00ff */
[----:B------:R-:W-:Y:S01]  /*3600*/  FMUL R8, R8, UR51 ;  /* 0x0000003308087c20 */ /* 0x000fe20008400000 */
[----:B------:R-:W-:Y:S01]  /*3610*/  FSEL R7, R7, -INF , !P5 ;  /* 0xff80000007077808 */ /* 0x000fe20006800000 */
[----:B------:R-:W-:Y:S01]  /*3620*/  FMUL R9, R9, UR51 ;  /* 0x0000003309097c20 */ /* 0x000fe20008400000 */
[-C--:B------:R-:W-:Y:S01]  /*3630*/  ISETP.GT.U32.AND P1, PT, R26, R43.reuse, PT ;  /* 0x0000002b1a00720c */ /* 0x080fe20003f24070 */
[----:B------:R-:W-:Y:S01]  /*3640*/  FMUL R10, R10, UR51 ;  /* 0x000000330a0a7c20 */ /* 0x000fe20008400000 */
[--C-:B------:R-:W-:Y:S01]  /*3650*/  LOP3.LUT R24, R21, 0xf, R42.reuse, 0xfe, !PT ;  /* 0x0000000f15187812 */ /* 0x100fe200078efe2a */
[----:B------:R-:W-:Y:S01]  /*3660*/  FMUL R11, R11, UR51 ;  /* 0x000000330b0b7c20 */ /* 0x000fe20008400000 */
[----:B------:R-:W-:Y:S01]  /*3670*/  FSEL R21, R6, -INF , !P4 ;  /* 0xff80000006157808 */ /* 0x000fe20006000000 */
[----:B------:R-:W-:Y:S01]  /*3680*/  FMUL R12, R12, UR51 ;  /* 0x000000330c0c7c20 */ /* 0x000fe20008400000 */
[--C-:B------:R-:W-:Y:S01]  /*3690*/  LOP3.LUT R6, R23, 0xe, R42.reuse, 0xfe, !PT ;  /* 0x0000000e17067812 */ /* 0x100fe200078efe2a */
[----:B------:R-:W-:Y:S01]  /*36a0*/  FMUL R13, R13, UR51 ;  /* 0x000000330d0d7c20 */ /* 0x000fe20008400000 */
[-C--:B------:R-:W-:Y:S01]  /*36b0*/  ISETP.GT.U32.AND P3, PT, R30, R43.reuse, PT ;  /* 0x0000002b1e00720c */ /* 0x080fe20003f64070 */
[----:B------:R-:W-:Y:S01]  /*36c0*/  FMUL R14, R14, UR51 ;  /* 0x000000330e0e7c20 */ /* 0x000fe20008400000 */
[----:B------:R-:W-:Y:S01]  /*36d0*/  ISETP.GT.U32.AND.EX P0, PT, R29, RZ, PT, P0 ;  /* 0x000000ff1d00720c */ /* 0x000fe20003f04100 */
[----:B------:R-:W-:Y:S01]  /*36e0*/  FMUL R15, R15, UR51 ;  /* 0x000000330f0f7c20 */ /* 0x000fe20008400000 */
[-C--:B------:R-:W-:Y:S01]  /*36f0*/  ISETP.GT.U32.AND P5, PT, R6, R43.reuse, PT ;  /* 0x0000002b0600720c */ /* 0x080fe20003fa4070 */
[----:B------:R-:W-:Y:S01]  /*3700*/  FMUL R16, R16, UR51 ;  /* 0x0000003310107c20 */ /* 0x000fe20008400000 */
[----:B------:R-:W-:Y:S01]  /*3710*/  ISETP.GT.U32.AND P2, PT, R28, R43, PT ;  /* 0x0000002b1c00720c */ /* 0x000fe20003f44070 */
[----:B------:R-:W-:Y:S01]  /*3720*/  FMUL R17, R17, UR51 ;  /* 0x0000003311117c20 */ /* 0x000fe20008400000 */
[----:B------:R-:W-:Y:S01]  /*3730*/  LOP3.LUT R6, R25, 0xd, R42, 0xfe, !PT ;  /* 0x0000000d19067812 */ /* 0x000fe200078efe2a */
[----:B------:R-:W-:Y:S01]  /*3740*/  FMUL R18, R18, UR51 ;  /* 0x0000003312127c20 */ /* 0x000fe20008400000 */
[----:B------:R-:W-:Y:S01]  /*3750*/  ISETP.GT.U32.AND.EX P1, PT, R31, RZ, PT, P1 ;  /* 0x000000ff1f00720c */ /* 0x000fe20003f24110 */
[----:B------:R-:W-:Y:S01]  /*3760*/  FMUL R19, R19, UR51 ;  /* 0x0000003313137c20 */ /* 0x000fe20008400000 */
[----:B------:R-:W-:-:S02]  /*3770*/  ISETP.GT.U32.AND.EX P3, PT, R22, RZ, PT, P3 ;  /* 0x000000ff1600720c */ /* 0x000fc40003f64130 */
[----:B------:R-:W-:Y:S02]  /*3780*/  FSEL R8, R8, -INF , !P0 ;  /* 0xff80000008087808 */ /* 0x000fe40004000000 */
[----:B------:R-:W-:Y:S02]  /*3790*/  ISETP.GT.U32.AND.EX P2, PT, R32, RZ, PT, P2 ;  /* 0x000000ff2000720c */ /* 0x000fe40003f44120 */
[C-C-:B------:R-:W-:Y:S02]  /*37a0*/  LOP3.LUT R22, R23.reuse, 0xc, R42.reuse, 0xfe, !PT ;  /* 0x0000000c17167812 */ /* 0x140fe400078efe2a */
[----:B------:R-:W-:Y:S02]  /*37b0*/  ISETP.GT.U32.AND P0, PT, R6, R43, PT ;  /* 0x0000002b0600720c */ /* 0x000fe40003f04070 */
[----:B------:R-:W-:Y:S02]  /*37c0*/  LOP3.LUT R6, R23, 0x8, R42, 0xfe, !PT ;  /* 0x0000000817067812 */ /* 0x000fe400078efe2a */
[----:B------:R-:W-:-:S02]  /*37d0*/  FSEL R9, R9, -INF , !P1 ;  /* 0xff80000009097808 */ /* 0x000fc40004800000 */
[-C--:B------:R-:W-:Y:S01]  /*37e0*/  ISETP.GT.U32.AND P1, PT, R22, R43.reuse, PT ;  /* 0x0000002b1600720c */ /* 0x080fe20003f24070 */
[----:B------:R-:W-:Y:S01]  /*37f0*/  IMAD.U32 R22, RZ, RZ, UR10 ;  /* 0x0000000aff167e24 */ /* 0x000fe2000f8e00ff */
[----:B------:R-:W-:Y:S02]  /*3800*/  FSEL R10, R10, -INF , !P2 ;  /* 0xff8000000a0a7808 */ /* 0x000fe40005000000 */
[-C--:B------:R-:W-:Y:S02]  /*3810*/  ISETP.GT.U32.AND P2, PT, R6, R43.reuse, PT ;  /* 0x0000002b0600720c */ /* 0x080fe40003f44070 */
[----:B------:R-:W-:Y:S02]  /*3820*/  LOP3.LUT R6, R23, 0x9, R42, 0xfe, !PT ;  /* 0x0000000917067812 */ /* 0x000fe400078efe2a */
[----:B------:R-:W-:Y:S02]  /*3830*/  FSEL R11, R11, -INF , !P3 ;  /* 0xff8000000b0b7808 */ /* 0x000fe40005800000 */
[----:B------:R-:W-:-:S02]  /*3840*/  ISETP.GT.U32.AND P3, PT, R6, R43, PT ;  /* 0x0000002b0600720c */ /* 0x000fc40003f64070 */
[----:B------:R-:W-:Y:S02]  /*3850*/  ISETP.GT.U32.AND.EX P2, PT, R22, RZ, PT, P2 ;  /* 0x000000ff1600720c */ /* 0x000fe40003f44120 */
[C-C-:B------:R-:W-:Y:S02]  /*3860*/  LOP3.LUT R6, R23.reuse, 0xb, R42.reuse, 0xfe, !PT ;  /* 0x0000000b17067812 */ /* 0x140fe400078efe2a */
[----:B------:R-:W-:Y:S02]  /*3870*/  FSEL R12, R12, -INF , !P2 ;  /* 0xff8000000c0c7808 */ /* 0x000fe40005000000 */
[----:B------:R-:W-:Y:S02]  /*3880*/  ISETP.GT.U32.AND P2, PT, R6, R43, PT ;  /* 0x0000002b0600720c */ /* 0x000fe40003f44070 */
[----:B------:R-:W-:Y:S02]  /*3890*/  ISETP.GT.U32.AND.EX P3, PT, R22, RZ, PT, P3 ;  /* 0x000000ff1600720c */ /* 0x000fe40003f64130 */
[----:B------:R-:W-:Y:S01]  /*38a0*/  LOP3.LUT R6, R23, 0xa, R42, 0xfe, !PT ;  /* 0x0000000a17067812 */ /* 0x000fe200078efe2a */
[----:B------:R-:W-:Y:S01]  /*38b0*/  IMAD.U32 R23, RZ, RZ, UR10 ;  /* 0x0000000aff177e24 */ /* 0x000fe2000f8e00ff */
[----:B------:R-:W-:-:S02]  /*38c0*/  FSEL R13, R13, -INF , !P3 ;  /* 0xff8000000d0d7808 */ /* 0x000fc40005800000 */
[-C--:B------:R-:W-:Y:S02]  /*38d0*/  ISETP.GT.U32.AND P3, PT, R6, R43.reuse, PT ;  /* 0x0000002b0600720c */ /* 0x080fe40003f64070 */
[----:B------:R-:W-:Y:S02]  /*38e0*/  FMNMX3 R6, R5, R4, R21, !PT ;  /* 0x0000000405067276 */ /* 0x000fe40007800015 */
[----:B------:R-:W-:Y:S02]  /*38f0*/  ISETP.GT.U32.AND P4, PT, R24, R43, PT ;  /* 0x0000002b1800720c */ /* 0x000fe40003f84070 */
[----:B------:R-:W-:Y:S02]  /*3900*/  MOV R24, UR10 ;  /* 0x0000000a00187c02 */ /* 0x000fe40008000f00 */
[----:B------:R-:W-:Y:S02]  /*3910*/  FMNMX3 R6, R6, R7, R8, !PT ;  /* 0x0000000706067276 */ /* 0x000fe40007800008 */
[----:B------:R-:W-:-:S02]  /*3920*/  ISETP.GT.U32.AND.EX P3, PT, R24, RZ, PT, P3 ;  /* 0x000000ff1800720c */ /* 0x000fc40003f64130 */
[----:B------:R-:W-:Y:S02]  /*3930*/  FMNMX3 R6, R6, R9, R10, !PT ;  /* 0x0000000906067276 */ /* 0x000fe4000780000a */
[----:B------:R-:W-:Y:S02]  /*3940*/  ISETP.GT.U32.AND.EX P1, PT, R22, RZ, PT, P1 ;  /* 0x000000ff1600720c */ /* 0x000fe40003f24110 */
[C---:B------:R-:W-:Y:S02]  /*3950*/  ISETP.GT.U32.AND.EX P2, PT, R23.reuse, RZ, PT, P2 ;  /* 0x000000ff1700720c */ /* 0x040fe40003f44120 */
[----:B------:R-:W-:Y:S02]  /*3960*/  FSEL R14, R14, -INF , !P3 ;  /* 0xff8000000e0e7808 */ /* 0x000fe40005800000 */
[----:B------:R-:W-:Y:S02]  /*3970*/  FMNMX3 R6, R6, R11, R12, !PT ;  /* 0x0000000b06067276 */ /* 0x000fe4000780000c */
[----:B------:R-:W-:-:S02]  /*3980*/  ISETP.GT.U32.AND.EX P5, PT, R23, RZ, PT, P5 ;  /* 0x000000ff1700720c */ /* 0x000fc40003fa4150 */
[----:B------:R-:W-:Y:S02]  /*3990*/  ISETP.GT.U32.AND.EX P0, PT, R24, RZ, PT, P0 ;  /* 0x000000ff1800720c */ /* 0x000fe40003f04100 */
[----:B------:R-:W-:Y:S02]  /*39a0*/  FSEL R15, R15, -INF , !P2 ;  /* 0xff8000000f0f7808 */ /* 0x000fe40005000000 */
[----:B------:R-:W-:Y:S02]  /*39b0*/  FSEL R16, R16, -INF , !P1 ;  /* 0xff80000010107808 */ /* 0x000fe40004800000 */
[----:B------:R-:W-:Y:S02]  /*39c0*/  FMNMX3 R6, R6, R13, R14, !PT ;  /* 0x0000000d06067276 */ /* 0x000fe4000780000e */
[----:B------:R-:W-:Y:S02]  /*39d0*/  ISETP.GT.U32.AND.EX P4, PT, R22, RZ, PT, P4 ;  /* 0x000000ff1600720c */ /* 0x000fe40003f84140 */
[----:B------:R-:W-:-:S02]  /*39e0*/  FSEL R17, R17, -INF , !P0 ;  /* 0xff80000011117808 */ /* 0x000fc40004000000 */
[----:B------:R-:W-:Y:S02]  /*39f0*/  FSEL R18, R18, -INF , !P5 ;  /* 0xff80000012127808 */ /* 0x000fe40006800000 */
[----:B------:R-:W-:Y:S02]  /*3a00*/  FMNMX3 R6, R6, R15, R16, !PT ;  /* 0x0000000f06067276 */ /* 0x000fe40007800010 */
[----:B------:R-:W-:Y:S02]  /*3a10*/  FSEL R19, R19, -INF , !P4 ;  /* 0xff80000013137808 */ /* 0x000fe40006000000 */
[----:B------:R-:W-:-:S04]  /*3a20*/  FMNMX3 R6, R6, R17, R18, !PT ;  /* 0x0000001106067276 */ /* 0x000fc80007800012 */
[----:B------:R-:W-:-:S05]  /*3a30*/  FMNMX R6, R19, R6, !PT ;  /* 0x0000000613067209 */ /* 0x000fca0007800000 */
[----:B------:R-:W0:Y:S02]  /*3a40*/  SHFL.BFLY PT, R78, R6, 0x10, 0x1f ;  /* 0x0e001f00064e7f89 */ /* 0x000e2400000e0000 */
[----:B0-----:R-:W-:-:S05]  /*3a50*/  FMNMX3 R78, R6, R78, R79, !PT ;  /* 0x0000004e064e7276 */ /* 0x001fca000780004f */
[--C-:B------:R-:W-:Y:S01]  /*3a60*/  FADD R21, R21, -R78.reuse ;  /* 0x8000004e15157221 */ /* 0x100fe20000000000 */
[--C-:B------:R-:W-:Y:S01]  /*3a70*/  FADD R5, R5, -R78.reuse ;  /* 0x8000004e05057221 */ /* 0x100fe20000000000 */
[--C-:B------:R-:W-:Y:S01]  /*3a80*/  FADD R7, R7, -R78.reuse ;  /* 0x8000004e07077221 */ /* 0x100fe20000000000 */
[--C-:B------:R-:W-:Y:S01]  /*3a90*/  FADD R8, R8, -R78.reuse ;  /* 0x8000004e08087221 */ /* 0x100fe20000000000 */
[----:B------:R-:W-:Y:S01]  /*3aa0*/  FMUL R21, R21, 1.4426950216293334961 ;  /* 0x3fb8aa3b15157820 */ /* 0x000fe20000400000 */
[----:B------:R-:W-:Y:S01]  /*3ab0*/  FMUL R22, R5, 1.4426950216293334961 ;  /* 0x3fb8aa3b05167820 */ /* 0x000fe20000400000 */
[--C-:B------:R-:W-:Y:S01]  /*3ac0*/  FADD R5, R4, -R78.reuse ;  /* 0x8000004e04057221 */ /* 0x100fe20000000000 */
[----:B------:R-:W-:Y:S01]  /*3ad0*/  FMUL R7, R7, 1.4426950216293334961 ;  /* 0x3fb8aa3b07077820 */ /* 0x000fe20000400000 */
[----:B------:R0:W-:Y:S01]  /*3ae0*/  MUFU.EX2 R6, R21 ;  /* 0x0000001500067308 */ /* 0x0001e20000000800 */
[----:B------:R-:W-:Y:S01]  /*3af0*/  FMUL R8, R8, 1.4426950216293334961 ;  /* 0x3fb8aa3b08087820 */ /* 0x000fe20000400000 */
[----:B------:R-:W-:Y:S01]  /*3b00*/  FMUL R5, R5, 1.4426950216293334961 ;  /* 0x3fb8aa3b05057820 */ /* 0x000fe20000400000 */
[--C-:B------:R-:W-:Y:S01]  /*3b10*/  FADD R9, R9, -R78.reuse ;  /* 0x8000004e09097221 */ /* 0x100fe20000000000 */
[--C-:B------:R-:W-:Y:S01]  /*3b20*/  FADD R10, R10, -R78.reuse ;  /* 0x8000004e0a0a7221 */ /* 0x100fe20000000000 */
[--C-:B------:R-:W-:Y:S01]  /*3b30*/  FADD R11, R11, -R78.reuse ;  /* 0x8000004e0b0b7221 */ /* 0x100fe20000000000 */
[--C-:B------:R-:W-:Y:S01]  /*3b40*/  FADD R12, R12, -R78.reuse ;  /* 0x8000004e0c0c7221 */ /* 0x100fe20000000000 */
[----:B------:R-:W-:Y:S01]  /*3b50*/  FMUL R9, R9, 1.4426950216293334961 ;  /* 0x3fb8aa3b09097820 */ /* 0x000fe20000400000 */
[----:B------:R-:W-:Y:S01]  /*3b60*/  MUFU.EX2 R4, R22 ;  /* 0x0000001600047308 */ /* 0x000fe20000000800 */
[----:B0-----:R-:W-:Y:S01]  /*3b70*/  FADD R21, -R78, R79 ;  /* 0x0000004f4e157221 */ /* 0x001fe20000000100 */
[----:B------:R-:W-:Y:S01]  /*3b80*/  FMUL R10, R10, 1.4426950216293334961 ;  /* 0x3fb8aa3b0a0a7820 */ /* 0x000fe20000400000 */
[----:B------:R-:W-:Y:S01]  /*3b90*/  FMUL R11, R11, 1.4426950216293334961 ;  /* 0x3fb8aa3b0b0b7820 */ /* 0x000fe20000400000 */
[----:B------:R-:W-:Y:S01]  /*3ba0*/  FMUL R12, R12, 1.4426950216293334961 ;  /* 0x3fb8aa3b0c0c7820 */ /* 0x000fe20000400000 */
[----:B------:R-:W-:Y:S01]  /*3bb0*/  FMUL R21, R21, 1.4426950216293334961 ;  /* 0x3fb8aa3b15157820 */ /* 0x000fe20000400000 */
[--C-:B------:R-:W-:Y:S01]  /*3bc0*/  FADD R13, R13, -R78.reuse ;  /* 0x8000004e0d0d7221 */ /* 0x100fe20000000000 */
[--C-:B------:R-:W-:Y:S01]  /*3bd0*/  FADD R15, R15, -R78.reuse ;  /* 0x8000004e0f0f7221 */ /* 0x100fe20000000000 */
[----:B------:R-:W0:Y:S01]  /*3be0*/  MUFU.EX2 R5, R5 ;  /* 0x0000000500057308 */ /* 0x000e220000000800 */
[--C-:B------:R-:W-:Y:S01]  /*3bf0*/  FADD R14, R14, -R78.reuse ;  /* 0x8000004e0e0e7221 */ /* 0x100fe20000000000 */
[----:B------:R-:W-:Y:S01]  /*3c00*/  FMUL R13, R13, 1.4426950216293334961 ;  /* 0x3fb8aa3b0d0d7820 */ /* 0x000fe20000400000 */
[----:B------:R-:W-:Y:S01]  /*3c10*/  FMUL R15, R15, 1.4426950216293334961 ;  /* 0x3fb8aa3b0f0f7820 */ /* 0x000fe20000400000 */
[--C-:B------:R-:W-:Y:S01]  /*3c20*/  FADD R16, R16, -R78.reuse ;  /* 0x8000004e10107221 */ /* 0x100fe20000000000 */
[----:B------:R-:W-:Y:S01]  /*3c30*/  FMUL R14, R14, 1.4426950216293334961 ;  /* 0x3fb8aa3b0e0e7820 */ /* 0x000fe20000400000 */
[--C-:B------:R-:W-:Y:S01]  /*3c40*/  FADD R17, R17, -R78.reuse ;  /* 0x8000004e11117221 */ /* 0x100fe20000000000 */
[--C-:B------:R-:W-:Y:S01]  /*3c50*/  FADD R18, R18, -R78.reuse ;  /* 0x8000004e12127221 */ /* 0x100fe20000000000 */
[----:B------:R-:W2:Y:S01]  /*3c60*/  MUFU.EX2 R79, R21 ;  /* 0x00000015004f7308 */ /* 0x000ea20000000800 */
[----:B------:R-:W-:Y:S01]  /*3c70*/  FMUL R16, R16, 1.4426950216293334961 ;  /* 0x3fb8aa3b10107820 */ /* 0x000fe20000400000 */
[----:B------:R-:W-:Y:S01]  /*3c80*/  FMUL R17, R17, 1.4426950216293334961 ;  /* 0x3fb8aa3b11117820 */ /* 0x000fe20000400000 */
[----:B------:R-:W-:Y:S01]  /*3c90*/  FADD R19, R19, -R78 ;  /* 0x8000004e13137221 */ /* 0x000fe20000000000 */
[----:B------:R-:W-:-:S04]  /*3ca0*/  FMUL R18, R18, 1.4426950216293334961 ;  /* 0x3fb8aa3b12127820 */ /* 0x000fc80000400000 */
[----:B------:R-:W1:Y:S01]  /*3cb0*/  MUFU.EX2 R7, R7 ;  /* 0x0000000700077308 */ /* 0x000e620000000800 */
[----:B0-----:R-:W-:-:S04]  /*3cc0*/  FADD R23, R4, R5 ;  /* 0x0000000504177221 */ /* 0x001fc80000000000 */
[----:B------:R-:W-:-:S03]  /*3cd0*/  FADD R22, R6, R23 ;  /* 0x0000001706167221 */ /* 0x000fc60000000000 */
[----:B------:R-:W0:Y:S01]  /*3ce0*/  MUFU.EX2 R8, R8 ;  /* 0x0000000800087308 */ /* 0x000e220000000800 */
[----:B--2---:R2:W-:Y:S01]  /*3cf0*/  STSM.16.M88 [R39+0x5000], R79 ;  /* 0x0050004f27007844 */ /* 0x0045e20000000000 */
[----:B------:R-:W-:Y:S01]  /*3d00*/  BAR.SYNC.DEFER_BLOCKING 0x0 ;  /* 0x0000000000007b1d */ /* 0x000fe20000010000 */
[----:B-1----:R-:W-:-:S05]  /*3d10*/  FADD R23, R7, R22 ;  /* 0x0000001607177221 */ /* 0x002fca0000000000 */
[----:B------:R-:W1:Y:S01]  /*3d20*/  MUFU.EX2 R9, R9 ;  /* 0x0000000900097308 */ /* 0x000e620000000800 */
[----:B0-----:R-:W-:Y:S01]  /*3d30*/  FADD R22, R8, R23 ;  /* 0x0000001708167221 */ /* 0x001fe20000000000 */
[----:B------:R-:W-:-:S06]  /*3d40*/  IMAD.U32 R23, R20, -0x80000000, RZ ;  /* 0x8000000014177824 */ /* 0x000fcc00078e00ff */
[----:B------:R-:W0:Y:S08]  /*3d50*/  MUFU.EX2 R10, R10 ;  /* 0x0000000a000a7308 */ /* 0x000e300000000800 */
[----:B------:R-:W3:Y:S01]  /*3d60*/  MUFU.EX2 R11, R11 ;  /* 0x0000000b000b7308 */ /* 0x000ee20000000800 */
[----:B------:R2:W4:Y:S01]  /*3d70*/  LDSM.16.M88 R82, [R38+UR12+0x5000] ;  /* 0x0050000c2652783b */ /* 0x0005220008000000 */
[----:B------:R-:W5:Y:S06]  /*3d80*/  SYNCS.PHASECHK.TRANS64.TRYWAIT P0, [UR50], R23 ;  /* 0x00000017ff0075a7 */ /* 0x000f6c0008001132 */
[----:B------:R-:W0:Y:S08]  /*3d90*/  MUFU.EX2 R12, R12 ;  /* 0x0000000c000c7308 */ /* 0x000e300000000800 */
[----:B------:R-:W0:Y:S08]  /*3da0*/  MUFU.EX2 R13, R13 ;  /* 0x0000000d000d7308 */ /* 0x000e300000000800 */
[----:B------:R1:W-:Y:S08]  /*3db0*/  MUFU.EX2 R32, R15 ;  /* 0x0000000f00207308 */ /* 0x0003f00000000800 */
[----:B------:R-:W2:Y:S01]  /*3dc0*/  MUFU.EX2 R14, R14 ;  /* 0x0000000e000e7308 */ /* 0x000ea20000000800 */
[----:B-1----:R-:W-:-:S04]  /*3dd0*/  FADD R15, R9, R22 ;  /* 0x00000016090f7221 */ /* 0x002fc80000000000 */
[----:B0-----:R-:W-:-:S03]  /*3de0*/  FADD R20, R10, R15 ;  /* 0x0000000f0a147221 */ /* 0x001fc60000000000 */
[----:B------:R0:W1:Y:S01]  /*3df0*/  MUFU.EX2 R34, R16 ;  /* 0x0000001000227308 */ /* 0x0000620000000800 */
[----:B---3--:R-:W-:-:S07]  /*3e00*/  FADD R15, R11, R20 ;  /* 0x000000140b0f7221 */ /* 0x008fce0000000000 */
[----:B------:R3:W1:Y:S01]  /*3e10*/  MUFU.EX2 R33, R17 ;  /* 0x0000001100217308 */ /* 0x0006620000000800 */
[----:B0-----:R-:W-:Y:S01]  /*3e20*/  FADD R16, R12, R15 ;  /* 0x0000000f0c107221 */ /* 0x001fe20000000000 */
[----:B------:R-:W-:-:S03]  /*3e30*/  FMUL R15, R19, 1.4426950216293334961 ;  /* 0x3fb8aa3b130f7820 */ /* 0x000fc60000400000 */
[----:B------:R-:W-:-:S03]  /*3e40*/  FADD R21, R13, R16 ;  /* 0x000000100d157221 */ /* 0x000fc60000000000 */
[----:B------:R0:W4:Y:S01]  /*3e50*/  MUFU.EX2 R100, R18 ;  /* 0x0000001200647308 */ /* 0x0001220000000800 */
[----:B--2---:R-:W-:Y:S01]  /*3e60*/  FADD R21, R14, R21 ;  /* 0x000000150e157221 */ /* 0x004fe20000000000 */
[----:B---3--:R-:W-:-:S04]  /*3e70*/  IMAD.WIDE R16, R69, 0x2, R76 ;  /* 0x0000000245107825 */ /* 0x008fc800078e024c */
[----:B------:R-:W-:Y:S02]  /*3e80*/  FADD R21, R32, R21 ;  /* 0x0000001520157221 */ /* 0x000fe40000000000 */
[----:B------:R-:W2:Y:S02]  /*3e90*/  MUFU.EX2 R15, R15 ;  /* 0x0000000f000f7308 */ /* 0x000ea40000000800 */
[----:B-1----:R-:W-:Y:S01]  /*3ea0*/  FADD R21, R34, R21 ;  /* 0x0000001522157221 */ /* 0x002fe20000000000 */
[----:B0-----:R-:W-:-:S04]  /*3eb0*/  IMAD.WIDE R18, R69, 0x2, R74 ;  /* 0x0000000245127825 */ /* 0x001fc800078e024a */
[----:B------:R-:W-:-:S04]  /*3ec0*/  FADD R21, R33, R21 ;  /* 0x0000001521157221 */ /* 0x000fc80000000000 */
[----:B----4-:R-:W-:-:S04]  /*3ed0*/  FADD R21, R100, R21 ;  /* 0x0000001564157221 */ /* 0x010fc80000000000 */
[----:B--2---:R-:W-:Y:S01]  /*3ee0*/  FADD R80, R15, R21 ;  /* 0x000000150f507221 */ /* 0x004fe20000000000 */
[----:B------:R-:W-:-:S04]  /*3ef0*/  IMAD.WIDE R20, R69, 0x2, R72 ;  /* 0x0000000245147825 */ /* 0x000fc800078e0248 */
[----:B------:R0:W1:Y:S01]  /*3f00*/  SHFL.BFLY PT, R81, R80, 0x10, 0x1f ;  /* 0x0e001f0050517f89 */ /* 0x00006200000e0000 */
[----:B-----5:R-:W-:Y:S05]  /*3f10*/  @!P0 BRA `(.L_x_18) ;  /* 0x0000001c00e48947 */ /* 0x020fea0003800000 */
.L_x_26:
[C---:B------:R-:W-:Y:S01]  /*3f20*/  IMAD.WIDE R22, R69.reuse, 0x2, R70 ;  /* 0x0000000245167825 */ /* 0x040fe200078e0246 */
[----:B------:R-:W2:Y:S03]  /*3f30*/  LDG.E.U16 R84, desc[UR32][R16.64] ;  /* 0x0000002010547981 */ /* 0x000ea6000c1e1500 */
[C---:B------:R-:W-:Y:S01]  /*3f40*/  IMAD.WIDE R24, R69.reuse, 0x2, R66 ;  /* 0x0000000245187825 */ /* 0x040fe200078e0242 */
[----:B------:R-:W3:Y:S03]  /*3f50*/  LDG.E.U16 R86, desc[UR32][R18.64] ;  /* 0x0000002012567981 */ /* 0x000ee6000c1e1500 */
[C---:B------:R-:W-:Y:S01]  /*3f60*/  IMAD.WIDE R26, R69.reuse, 0x2, R64 ;  /* 0x00000002451a7825 */ /* 0x040fe200078e0240 */
[----:B------:R-:W4:Y:S03]  /*3f70*/  LDG.E.U16 R88, desc[UR32][R20.64] ;  /* 0x0000002014587981 */ /* 0x000f26000c1e1500 */
[C---:B------:R-:W-:Y:S01]  /*3f80*/  IMAD.WIDE R28, R69.reuse, 0x2, R62 ;  /* 0x00000002451c7825 */ /* 0x040fe200078e023e */
[----:B------:R-:W5:Y:S03]  /*3f90*/  LDG.E.U16 R90, desc[UR32][R22.64] ;  /* 0x00000020165a7981 */ /* 0x000f66000c1e1500 */
[----:B------:R-:W-:Y:S01]  /*3fa0*/  IMAD.WIDE R30, R69, 0x2, R60 ;  /* 0x00000002451e7825 */ /* 0x000fe200078e023c */
[----:B------:R-:W5:Y:S04]  /*3fb0*/  LDG.E.U16 R92, desc[UR32][R24.64] ;  /* 0x00000020185c7981 */ /* 0x000f68000c1e1500 */
[----:B------:R-:W5:Y:S04]  /*3fc0*/  LDG.E.U16 R94, desc[UR32][R26.64] ;  /* 0x000000201a5e7981 */ /* 0x000f68000c1e1500 */
[----:B------:R-:W5:Y:S04]  /*3fd0*/  LDG.E.U16 R96, desc[UR32][R28.64] ;  /* 0x000000201c607981 */ /* 0x000f68000c1e1500 */
[----:B------:R-:W5:Y:S01]  /*3fe0*/  LDG.E.U16 R98, desc[UR32][R30.64] ;  /* 0x000000201e627981 */ /* 0x000f62000c1e1500 */
[----:B------:R-:W-:-:S02]  /*3ff0*/  F2FP.F16.F32.PACK_AB R4, R5, R4 ;  /* 0x000000040504723e */ /* 0x000fc400000000ff */
[----:B------:R-:W-:Y:S02]  /*4000*/  F2FP.F16.F32.PACK_AB R5, R7, R6 ;  /* 0x000000060705723e */ /* 0x000fe400000000ff */
[----:B------:R-:W-:Y:S02]  /*4010*/  F2FP.F16.F32.PACK_AB R6, R9, R8 ;  /* 0x000000080906723e */ /* 0x000fe400000000ff */
[----:B------:R-:W-:Y:S02]  /*4020*/  F2FP.F16.F32.PACK_AB R7, R11, R10 ;  /* 0x0000000a0b07723e */ /* 0x000fe400000000ff */
[----:B------:R-:W-:Y:S02]  /*4030*/  F2FP.F16.F32.PACK_AB R8, R13, R12 ;  /* 0x0000000c0d08723e */ /* 0x000fe400000000ff */
[----:B------:R-:W-:Y:S02]  /*4040*/  F2FP.F16.F32.PACK_AB R9, R32, R14 ;  /* 0x0000000e2009723e */ /* 0x000fe400000000ff */
[----:B------:R-:W-:-:S02]  /*4050*/  F2FP.F16.F32.PACK_AB R10, R33, R34 ;  /* 0x00000022210a723e */ /* 0x000fc400000000ff */
[----:B------:R-:W-:-:S04]  /*4060*/  F2FP.F16.F32.PACK_AB R11, R15, R100 ;  /* 0x000000640f0b723e */ /* 0x000fc800000000ff */
[----:B------:R-:W-:Y:S01]  /*4070*/  STTM.16dp32bit_t0_t15.x8 tmem[UR24], R4 ;  /* 0x00000004000079ed */ /* 0x000fe20008980018 */
[----:B------:R-:W-:Y:S01]  /*4080*/  STTM.16dp32bit_t16_t31.x8 tmem[UR24+0x8], R4 ;  /* 0x00000804000079ed */ /* 0x000fe200089a0018 */
[----:B------:R-:W-:Y:S01]  /*4090*/  ULEA UR50, UR29, UR12, 0x3 ;  /* 0x0000000c1d327291 */ /* 0x000fe2000f8e18ff */
[----:B01----:R-:W-:Y:S01]  /*40a0*/  FADD R80, R80, R81 ;  /* 0x0000005150507221 */ /* 0x003fe20000000000 */
[----:B------:R-:W-:Y:S02]  /*40b0*/  UMOV UR31, UR6 ;  /* 0x00000006001f7c82 */ /* 0x000fe40008000000 */
[----:B------:R-:W-:Y:S01]  /*40c0*/  UIADD3 UR50, UPT, UPT, UR50, 0x7000, URZ ;  /* 0x0000700032327890 */ /* 0x000fe2000fffe0ff */
        /* <DEDUP_REMOVED lines=8> */
[----:B------:R-:W1:Y:S02]  /*4150*/  FENCE.VIEW.ASYNC.T ;  /* 0x00000000000073c6 */ /* 0x000e640000000200 */
[----:B-1----:R-:W-:Y:S06]  /*4160*/  BAR.SYNC.DEFER_BLOCKING 0x0 ;  /* 0x0000000000007b1d */ /* 0x002fec0000010000 */
[----:B------:R-:W1:Y:S01]  /*4170*/  LDTM.x32 R4, tmem[UR14] ;  /* 0x0000000e000479ee */ /* 0x000e6200082c0000 */
[----:B------:R-:W-:Y:S01]  /*4180*/  NOP ;  /* 0x0000000000007918 */ /* 0x000fe20000000000 */
[C---:B-1----:R-:W-:Y:S01]  /*4190*/  FMUL R4, R82.reuse, R4 ;  /* 0x0000000452047220 */ /* 0x042fe20000400000 */
        /* <DEDUP_REMOVED lines=31> */
[----:B------:R0:W-:Y:S01]  /*4390*/  STTM.x32 tmem[UR14], R4 ;  /* 0x00000004000079ed */ /* 0x0001e200082c000e */
[----:B------:R-:W1:Y:S02]  /*43a0*/  FENCE.VIEW.ASYNC.T ;  /* 0x00000000000073c6 */ /* 0x000e640000000200 */
[----:B-1----:R-:W-:Y:S06]  /*43b0*/  BAR.SYNC.DEFER_BLOCKING 0x0 ;  /* 0x0000000000007b1d */ /* 0x002fec0000010000 */
[----:B------:R1:W-:Y:S06]  /*43c0*/  MEMBAR.ALL.CTA ;  /* 0x0000000000007992 */ /* 0x0003ec0000008000 */
[----:B-1----:R-:W1:Y:S02]  /*43d0*/  FENCE.VIEW.ASYNC.S ;  /* 0x00000000000073c6 */ /* 0x002e640000000000 */
[----:B-1----:R-:W-:Y:S06]  /*43e0*/  BAR.SYNC.DEFER_BLOCKING 0x0 ;  /* 0x0000000000007b1d */ /* 0x002fec0000010000 */
[----:B------:R-:W-:Y:S05]  /*43f0*/  BRA.U UP3, `(.L_x_19) ;  /* 0x0000000103387547 */ /* 0x000fea000b800000 */
[----:B------:R-:W-:Y:S01]  /*4400*/  UIADD3 UR39, UPT, UPT, UR13, 0x68, URZ ;  /* 0x000000680d277890 */ /* 0x000fe2000fffe0ff */
[----:B------:R-:W-:Y:S01]  /*4410*/  UMOV UR34, UR4 ;  /* 0x0000000400227c82 */ /* 0x000fe20008000000 */
[----:B------:R-:W-:Y:S01]  /*4420*/  UMOV UR35, 0x80004020 ;  /* 0x8000402000237882 */ /* 0x000fe20000000000 */
[----:B------:R-:W-:Y:S01]  /*4430*/  UMOV UR36, 0x0 ;  /* 0x0000000000247882 */ /* 0x000fe20000000000 */
[----:B------:R-:W-:Y:S01]  /*4440*/  UMOV UR37, 0x8100010 ;  /* 0x0810001000257882 */ /* 0x000fe20000000000 */
[----:B------:R-:W-:Y:S01]  /*4450*/  UMOV UR8, UR50 ;  /* 0x0000003200087c82 */ /* 0x000fe20008000000 */
[----:B------:R-:W-:Y:S01]  /*4460*/  UMOV UR9, URZ ;  /* 0x000000ff00097c82 */ /* 0x000fe20008000000 */
[----:B------:R-:W-:Y:S01]  /*4470*/  UMOV UR52, 0x0 ;  /* 0x0000000000347882 */ /* 0x000fe20000000000 */
[----:B------:R-:W-:Y:S01]  /*4480*/  UMOV UR53, 0x8100010 ;  /* 0x0810001000357882 */ /* 0x000fe20000000000 */
[----:B------:R1:W-:Y:S01]  /*4490*/  UTCHMMA tmem[UR17], gdesc[UR34], tmem[UR13], tmem[UR36], idesc[UR37], UPT ;  /* 0x00ff2422110079ea */ /* 0x0003e2000b80000d */
[----:B------:R-:W-:Y:S01]  /*44a0*/  UMOV UR7, UR8 ;  /* 0x0000000800077c82 */ /* 0x000fe20008000000 */
[----:B------:R1:W-:Y:S01]  /*44b0*/  UTCHMMA tmem[UR39], gdesc[UR22], tmem[UR13], tmem[UR52], idesc[UR53], UPT ;  /* 0x00ff3416270079ea */ /* 0x0003e2000b80000d */
[----:B------:R1:W-:Y:S01]  /*44c0*/  UTCBAR [UR7], URZ ;  /* 0x000000ff070073e9 */ /* 0x0003e200080000ff */
[----:B------:R-:W-:-:S02]  /*44d0*/  NOP ;  /* 0x0000000000007918 */ /* 0x000fc40000000000 */
.L_x_19:
[----:B------:R-:W-:Y:S01]  /*44e0*/  UISETP.GE.U32.AND UP0, UPT, UR38, UR27, UPT ;  /* 0x0000001b2600728c */ /* 0x000fe2000bf06070 */
[----:B------:R-:W-:Y:S01]  /*44f0*/  FFMA R68, R79, R68, R80 ;  /* 0x000000444f447223 */ /* 0x000fe20000000050 */
[----:B------:R-:W-:Y:S01]  /*4500*/  UIADD3 UR29, UPT, UPT, UR29, 0x1, URZ ;  /* 0x000000011d1d7890 */ /* 0x000fe2000fffe0ff */
[----:B------:R-:W-:Y:S01]  /*4510*/  VIADD R69, R69, UR25 ;  /* 0x0000001945457c36 */ /* 0x000fe20008000000 */
[----:B------:R-:W-:Y:S01]  /*4520*/  UISETP.GE.U32.AND.EX UP0, UPT, UR10, URZ, UPT, UP0 ;  /* 0x000000ff0a00728c */ /* 0x000fe2000bf06100 */
[----:B0-----:R-:W-:Y:S01]  /*4530*/  IMAD.U32 R20, RZ, RZ, UR31 ;  /* 0x0000001fff147e24 */ /* 0x001fe2000f8e00ff */
[----:B------:R-:W-:Y:S01]  /*4540*/  UISETP.GT.AND UP4, UPT, UR29, 0x1, UPT ;  /* 0x000000011d00788c */ /* 0x000fe2000bf84270 */
[----:B------:R-:W-:Y:S01]  /*4550*/  IMAD.MOV.U32 R79, RZ, RZ, R78 ;  /* 0x000000ffff4f7224 */ /* 0x000fe200078e004e */
[----:B------:R-:W-:Y:S02]  /*4560*/  UIADD3 UR41, UPT, UPT, UR26, UR41, URZ ;  /* 0x000000291a297290 */ /* 0x000fe4000fffe0ff */
[----:B-1----:R-:W-:-:S02]  /*4570*/  USEL UR7, URZ, 0x1, !UP4 ;  /* 0x00000001ff077887 */ /* 0x002fc4000e000000 */
[----:B------:R-:W-:Y:S02]  /*4580*/  USEL UR29, UR29, URZ, !UP4 ;  /* 0x000000ff1d1d7287 */ /* 0x000fe4000e000000 */
[----:B------:R-:W-:-:S03]  /*4590*/  ULOP3.LUT UR6, UR6, UR7, URZ, 0x3c, !UPT ;  /* 0x0000000706067292 */ /* 0x000fc6000f8e3cff */
[----:B------:R-:W-:Y:S01]  /*45a0*/  UMOV UR7, UR38 ;  /* 0x0000002600077c82 */ /* 0x000fe20008000000 */
[----:B------:R-:W-:Y:S08]  /*45b0*/  BRA.U !UP0, `(.L_x_20) ;  /* 0xffffffe908687547 */ /* 0x000ff0000b83ffff */
[----:B------:R-:W-:Y:S01]  /*45c0*/  UISETP.GE.AND UP0, UPT, UR40, 0x1, UPT ;  /* 0x000000012800788c */ /* 0x000fe2000bf06270 */
[----:B------:R-:W-:-:S08]  /*45d0*/  IMAD.MOV.U32 R79, RZ, RZ, R78 ;  /* 0x000000ffff4f7224 */ /* 0x000fd000078e004e */
[----:B------:R-:W-:Y:S05]  /*45e0*/  BRA.U !UP0, `(.L_x_15) ;  /* 0x0000000108147547 */ /* 0x000fea000b800000 */
[----:B------:R-:W-:-:S06]  /*45f0*/  USHF.L.U32 UR4, UR31, 0x1f, URZ ;  /* 0x0000001f1f047899 */ /* 0x000fcc00080006ff */
[----:B------:R-:W-:-:S04]  /*4600*/  IMAD.U32 R4, RZ, RZ, UR4 ;  /* 0x00000004ff047e24 */ /* 0x000fc8000f8e00ff */
[----:B------:R-:W0:Y:S02]  /*4610*/  SYNCS.PHASECHK.TRANS64.TRYWAIT P0, [UR50], R4 ;  /* 0x00000004ff0075a7 */ /* 0x000e240008001132 */
[----:B0-----:R-:W-:Y:S05]  /*4620*/  @!P0 BRA `(.L_x_21) ;  /* 0x00000018002c8947 */ /* 0x001fea0003800000 */
.L_x_27:
[----:B------:R-:W-:-:S07]  /*4630*/  MOV R79, R78 ;  /* 0x0000004e004f7202 */ /* 0x000fce0000000f00 */
.L_x_15:
[----:B------:R-:W-:Y:S01]  /*4640*/  BAR.SYNC.DEFER_BLOCKING 0x0 ;  /* 0x0000000000007b1d */ /* 0x000fe20000010000 */
[----:B------:R-:W-:Y:S01]  /*4650*/  FSETP.GEU.AND P1, PT, R68, 1.175494350822287508e-38, PT ;  /* 0x008000004400780b */ /* 0x000fe20003f2e000 */
[----:B-1----:R-:W-:-:S03]  /*4660*/  IMAD.MOV.U32 R6, RZ, RZ, 0x3dc6b27f ;  /* 0x3dc6b27fff067424 */ /* 0x002fc600078e00ff */
[----:B------:R-:W-:Y:S01]  /*4670*/  FSEL R41, RZ, -23, P1 ;  /* 0xc1b80000ff297808 */ /* 0x000fe20000800000 */
[----:B------:R-:W0:Y:S02]  /*4680*/  LDCU.64 UR4, c[0x0][0x3e0] ;  /* 0x00007c00ff0477ac */ /* 0x000e240008000a00 */
[----:B------:R-:W1:Y:S01]  /*4690*/  LDC.64 R46, c[0x0][0x398] ;  /* 0x0000e600ff2e7b82 */ /* 0x000e620000000a00 */
[----:B------:R-:W2:Y:S07]  /*46a0*/  @!P6 SYNCS.CCTL.IV [UR12+0x7000] ;  /* 0x00700000ff00e9b1 */ /* 0x000eae000800000c */
[----:B--2---:R-:W-:Y:S01]  /*46b0*/  BAR.SYNC.DEFER_BLOCKING 0x0 ;  /* 0x0000000000007b1d */ /* 0x004fe20000010000 */
[----:B0-----:R-:W-:-:S04]  /*46c0*/  UIMAD UR4, UR11, UR4, URZ ;  /* 0x000000040b0472a4 */ /* 0x001fc8000f8e02ff */
[----:B------:R-:W-:Y:S01]  /*46d0*/  USHF.L.U32 UR6, UR4, 0x1, URZ ;  /* 0x0000000104067899 */ /* 0x000fe200080006ff */
[----:B------:R-:W0:Y:S02]  /*46e0*/  @!P6 SYNCS.CCTL.IV [UR12+0x7008] ;  /* 0x00700800ff00e9b1 */ /* 0x000e24000800000c */
[----:B0-----:R0:W-:Y:S01]  /*46f0*/  STSM.16.M88 [R39], R68 ;  /* 0x0000004427007844 */ /* 0x0011e20000000000 */
[----:B------:R-:W-:Y:S01]  /*4700*/  BAR.SYNC.DEFER_BLOCKING 0x0 ;  /* 0x0000000000007b1d */ /* 0x000fe20000010000 */
[----:B0-----:R-:W-:-:S04]  /*4710*/  @!P1 FMUL R68, R68, 8388608 ;  /* 0x4b00000044449820 */ /* 0x001fc80000400000 */
[C---:B------:R-:W-:Y:S01]  /*4720*/  VIADD R4, R68.reuse, 0xc0cafb0d ;  /* 0xc0cafb0d44047836 */ /* 0x040fe20000000000 */
[C---:B------:R-:W-:Y:S02]  /*4730*/  ISETP.GE.U32.AND P1, PT, R68.reuse, 0x7f800000, PT ;  /* 0x7f8000004400780c */ /* 0x040fe40003f26070 */
[----:B------:R-:W-:Y:S02]  /*4740*/  FSETP.NEU.AND P2, PT, R68, RZ, PT ;  /* 0x000000ff4400720b */ /* 0x000fe40003f4d000 */
[----:B------:R-:W-:-:S05]  /*4750*/  LOP3.LUT R42, R4, 0xff800000, RZ, 0xc0, !PT ;  /* 0xff800000042a7812 */ /* 0x000fca00078ec0ff */
[----:B------:R-:W-:Y:S01]  /*4760*/  IMAD.IADD R4, R68, 0x1, -R42 ;  /* 0x0000000144047824 */ /* 0x000fe200078e0a2a */
[----:B------:R-:W-:Y:S01]  /*4770*/  I2FP.F32.S32 R42, R42 ;  /* 0x0000002a002a7245 */ /* 0x000fe20000201400 */
[----:B------:R-:W0:Y:S02]  /*4780*/  LDSM.16.M88 R40, [R38+UR12] ;  /* 0x0000000c2628783b */ /* 0x000e240008000000 */
[----:B------:R-:W-:Y:S02]  /*4790*/  FADD R43, R4, -1 ;  /* 0xbf800000042b7421 */ /* 0x000fe40000000000 */
[----:B------:R-:W-:Y:S01]  /*47a0*/  FFMA.FTZ R41, R42, 1.1920928955078125e-07, R41 ;  /* 0x340000002a297823 */ /* 0x000fe20000010029 */
[----:B------:R-:W-:Y:S01]  /*47b0*/  LEA R42, R37, UR12, 0x5 ;  /* 0x0000000c252a7c11 */ /* 0x000fe2000f8e28ff */
[----:B------:R-:W-:-:S04]  /*47c0*/  FFMA.FTZ R4, R43, R6, -0.16845393180847167969 ;  /* 0xbe2c7f302b047423 */ /* 0x000fc80000010006 */
[----:B------:R-:W-:-:S04]  /*47d0*/  FFMA.FTZ R4, R43, R4, 0.1716887056827545166 ;  /* 0x3e2fcf2a2b047423 */ /* 0x000fc80000010004 */
[----:B------:R-:W-:-:S04]  /*47e0*/  FFMA.FTZ R4, R43, R4, -0.17900948226451873779 ;  /* 0xbe374e432b047423 */ /* 0x000fc80000010004 */
[----:B------:R-:W-:-:S04]  /*47f0*/  FFMA.FTZ R4, R43, R4, 0.20512372255325317383 ;  /* 0x3e520bf42b047423 */ /* 0x000fc80000010004 */
[----:B------:R-:W-:-:S04]  /*4800*/  FFMA.FTZ R4, R43, R4, -0.24046532809734344482 ;  /* 0xbe763c8b2b047423 */ /* 0x000fc80000010004 */
[C---:B------:R-:W-:Y:S02]  /*4810*/  FFMA.FTZ R44, R43.reuse, R4, 0.28857114911079406738 ;  /* 0x3e93bf992b2c7423 */ /* 0x040fe40000010004 */
[----:B------:R-:W2:Y:S01]  /*4820*/  LDTM.x32 R4, tmem[UR14] ;  /* 0x0000000e000479ee */ /* 0x000ea200082c0000 */
[----:B------:R-:W-:Y:S01]  /*4830*/  NOP ;  /* 0x0000000000007918 */ /* 0x000fe20000000000 */
[----:B------:R-:W-:-:S04]  /*4840*/  FFMA.FTZ R44, R43, R44, -0.36067417263984680176 ;  /* 0xbeb8aa492b2c7423 */ /* 0x000fc8000001002c */
[----:B------:R-:W-:-:S04]  /*4850*/  FFMA.FTZ R44, R43, R44, 0.48089820146560668945 ;  /* 0x3ef6384a2b2c7423 */ /* 0x000fc8000001002c */
[C---:B------:R-:W-:Y:S01]  /*4860*/  FFMA.FTZ R44, R43.reuse, R44, -0.72134751081466674805 ;  /* 0xbf38aa3b2b2c7423 */ /* 0x040fe2000001002c */
[----:B--2---:R-:W-:Y:S01]  /*4870*/  BAR.SYNC.DEFER_BLOCKING 0x0 ;  /* 0x0000000000007b1d */ /* 0x004fe20000010000 */
[C---:B0-----:R-:W-:Y:S02]  /*4880*/  FSETP.GT.AND P0, PT, |R40|.reuse, 8.50705917302346158658e+37, PT ;  /* 0x7e8000002800780b */ /* 0x041fe40003f04200 */
[----:B------:R-:W-:Y:S01]  /*4890*/  FMUL R44, R43, R44 ;  /* 0x0000002c2b2c7220 */ /* 0x000fe20000400000 */
[----:B------:R-:W-:-:S03]  /*48a0*/  FSETP.GEU.AND P3, PT, |R40|, 1.175494350822287508e-38, PT ;  /* 0x008000002800780b */ /* 0x000fc60003f6e200 */
[----:B------:R-:W-:-:S04]  /*48b0*/  FMUL R44, R43, R44 ;  /* 0x0000002c2b2c7220 */ /* 0x000fc80000400000 */
[----:B------:R-:W-:Y:S01]  /*48c0*/  FFMA.FTZ R44, R43, 1.4426950216293334961, R44 ;  /* 0x3fb8aa3b2b2c7823 */ /* 0x000fe2000001002c */
[----:B------:R-:W-:Y:S02]  /*48d0*/  LOP3.LUT R43, R2, 0x7f, RZ, 0xc0, !PT ;  /* 0x0000007f022b7812 */ /* 0x000fe400078ec0ff */
[----:B------:R-:W-:Y:S01]  /*48e0*/  @P0 FMUL R40, R40, 0.25 ;  /* 0x3e80000028280820 */ /* 0x000fe20000400000 */
[----:B------:R-:W-:Y:S01]  /*48f0*/  @P0 FMUL R5, R5, 0.25 ;  /* 0x3e80000005050820 */ /* 0x000fe20000400000 */
[----:B------:R-:W-:Y:S01]  /*4900*/  @P0 FMUL R6, R6, 0.25 ;  /* 0x3e80000006060820 */ /* 0x000fe20000400000 */
[----:B------:R-:W-:Y:S01]  /*4910*/  @P0 FMUL R7, R7, 0.25 ;  /* 0x3e80000007070820 */ /* 0x000fe20000400000 */
[----:B------:R-:W-:Y:S01]  /*4920*/  @!P3 FMUL R40, R40, 16777216 ;  /* 0x4b8000002828b820 */ /* 0x000fe20000400000 */
[----:B------:R-:W-:Y:S01]  /*4930*/  @P0 FMUL R8, R8, 0.25 ;  /* 0x3e80000008080820 */ /* 0x000fe20000400000 */
[----:B------:R-:W-:Y:S01]  /*4940*/  @P0 FMUL R10, R10, 0.25 ;  /* 0x3e8000000a0a0820 */ /* 0x000fe20000400000 */
[----:B------:R-:W-:Y:S01]  /*4950*/  @!P3 FMUL R5, R5, 16777216 ;  /* 0x4b8000000505b820 */ /* 0x000fe20000400000 */
[----:B------:R-:W-:Y:S01]  /*4960*/  @!P3 FMUL R6, R6, 16777216 ;  /* 0x4b8000000606b820 */ /* 0x000fe20000400000 */
[----:B------:R-:W-:Y:S01]  /*4970*/  @!P3 FMUL R7, R7, 16777216 ;  /* 0x4b8000000707b820 */ /* 0x000fe20000400000 */
[----:B------:R-:W0:Y:S01]  /*4980*/  MUFU.RCP R40, R40 ;  /* 0x0000002800287308 */ /* 0x000e220000001000 */
[----:B------:R-:W-:Y:S01]  /*4990*/  @!P3 FMUL R8, R8, 16777216 ;  /* 0x4b8000000808b820 */ /* 0x000fe20000400000 */
[----:B------:R-:W-:Y:S01]  /*49a0*/  @!P3 FMUL R10, R10, 16777216 ;  /* 0x4b8000000a0ab820 */ /* 0x000fe20000400000 */
[----:B------:R-:W-:Y:S01]  /*49b0*/  @P0 FMUL R9, R9, 0.25 ;  /* 0x3e80000009090820 */ /* 0x000fe20000400000 */
        /* <DEDUP_REMOVED lines=10> */
[----:B------:R-:W-:Y:S01]  /*4a60*/  @!P3 FMUL R9, R9, 16777216 ;  /* 0x4b8000000909b820 */ /* 0x000fe20000400000 */
[----:B------:R-:W-:Y:S01]  /*4a70*/  @!P3 FMUL R11, R11, 16777216 ;  /* 0x4b8000000b0bb820 */ /* 0x000fe20000400000 */
[----:B------:R-:W-:Y:S01]  /*4a80*/  @!P3 FMUL R12, R12, 16777216 ;  /* 0x4b8000000c0cb820 */ /* 0x000fe20000400000 */
[C---:B0-----:R-:W-:Y:S01]  /*4a90*/  FMUL R5, R40.reuse, R5 ;  /* 0x0000000528057220 */ /* 0x041fe20000400000 */
[C---:B------:R-:W-:Y:S01]  /*4aa0*/  FMUL R37, R40.reuse, R6 ;  /* 0x0000000628257220 */ /* 0x040fe20000400000 */
[C---:B------:R-:W-:Y:S01]  /*4ab0*/  FMUL R2, R40.reuse, R7 ;  /* 0x0000000728027220 */ /* 0x040fe20000400000 */
[C---:B------:R-:W-:Y:S01]  /*4ac0*/  FMUL R6, R40.reuse, R8 ;  /* 0x0000000828067220 */ /* 0x040fe20000400000 */
[----:B------:R-:W-:Y:S01]  /*4ad0*/  FMUL R7, R40, R10 ;  /* 0x0000000a28077220 */ /* 0x000fe20000400000 */
[----:B------:R-:W-:Y:S01]  /*4ae0*/  @!P3 FMUL R13, R13, 16777216 ;  /* 0x4b8000000d0db820 */ /* 0x000fe20000400000 */
[----:B------:R-:W-:Y:S01]  /*4af0*/  @!P3 FMUL R14, R14, 16777216 ;  /* 0x4b8000000e0eb820 */ /* 0x000fe20000400000 */
[----:B------:R-:W-:Y:S01]  /*4b00*/  @!P3 FMUL R4, R4, 16777216 ;  /* 0x4b8000000404b820 */ /* 0x000fe20000400000 */
[----:B------:R-:W-:Y:S01]  /*4b10*/  F2FP.F16.F32.PACK_AB R8, R2, R5 ;  /* 0x000000050208723e */ /* 0x000fe200000000ff */
[----:B------:R-:W-:Y:S01]  /*4b20*/  @!P3 FMUL R15, R15, 16777216 ;  /* 0x4b8000000f0fb820 */ /* 0x000fe20000400000 */
[----:B------:R-:W-:Y:S01]  /*4b30*/  @!P3 FMUL R16, R16, 16777216 ;  /* 0x4b8000001010b820 */ /* 0x000fe20000400000 */
[----:B------:R-:W-:Y:S01]  /*4b40*/  @!P3 FMUL R17, R17, 16777216 ;  /* 0x4b8000001111b820 */ /* 0x000fe20000400000 */
[----:B------:R-:W-:Y:S01]  /*4b50*/  @!P3 FMUL R18, R18, 16777216 ;  /* 0x4b8000001212b820 */ /* 0x000fe20000400000 */
[----:B------:R-:W-:Y:S01]  /*4b60*/  @!P3 FMUL R19, R19, 16777216 ;  /* 0x4b8000001313b820 */ /* 0x000fe20000400000 */
[----:B------:R-:W-:Y:S01]  /*4b70*/  F2FP.F16.F32.PACK_AB R5, R7, R6 ;  /* 0x000000060705723e */ /* 0x000fe200000000ff */
[C---:B------:R-:W-:Y:S01]  /*4b80*/  FMUL R9, R40.reuse, R9 ;  /* 0x0000000928097220 */ /* 0x040fe20000400000 */
[C---:B------:R-:W-:Y:S01]  /*4b90*/  FMUL R6, R40.reuse, R11 ;  /* 0x0000000b28067220 */ /* 0x040fe20000400000 */
[C---:B------:R-:W-:Y:S01]  /*4ba0*/  FMUL R12, R40.reuse, R12 ;  /* 0x0000000c280c7220 */ /* 0x040fe20000400000 */
[C---:B------:R-:W-:Y:S01]  /*4bb0*/  FMUL R10, R40.reuse, R13 ;  /* 0x0000000d280a7220 */ /* 0x040fe20000400000 */
[C---:B------:R-:W-:Y:S01]  /*4bc0*/  FMUL R7, R40.reuse, R14 ;  /* 0x0000000e28077220 */ /* 0x040fe20000400000 */
[C---:B------:R-:W-:Y:S01]  /*4bd0*/  FMUL R4, R40.reuse, R4 ;  /* 0x0000000428047220 */ /* 0x040fe20000400000 */
[----:B------:R-:W0:Y:S01]  /*4be0*/  LDC R2, c[0x0][0x3e8] ;  /* 0x0000fa00ff027b82 */ /* 0x000e220000000800 */
[C---:B------:R-:W-:Y:S01]  /*4bf0*/  FMUL R15, R40.reuse, R15 ;  /* 0x0000000f280f7220 */ /* 0x040fe20000400000 */
[C---:B------:R-:W-:Y:S01]  /*4c00*/  FMUL R16, R40.reuse, R16 ;  /* 0x0000001028107220 */ /* 0x040fe20000400000 */
[C---:B------:R-:W-:Y:S01]  /*4c10*/  FMUL R11, R40.reuse, R17 ;  /* 0x00000011280b7220 */ /* 0x040fe20000400000 */
[C---:B------:R-:W-:Y:S01]  /*4c20*/  FMUL R13, R40.reuse, R18 ;  /* 0x00000012280d7220 */ /* 0x040fe20000400000 */
[----:B------:R-:W-:Y:S01]  /*4c30*/  FMUL R14, R40, R19 ;  /* 0x00000013280e7220 */ /* 0x000fe20000400000 */
[----:B------:R-:W-:Y:S01]  /*4c40*/  F2FP.F16.F32.PACK_AB R9, R6, R9 ;  /* 0x000000090609723e */ /* 0x000fe200000000ff */
[----:B------:R-:W-:Y:S01]  /*4c50*/  IMAD R43, R43, 0x10, R42 ;  /* 0x000000102b2b7824 */ /* 0x000fe200078e022a */
[----:B------:R-:W-:Y:S01]  /*4c60*/  F2FP.F16.F32.PACK_AB R6, R7, R12 ;  /* 0x0000000c0706723e */ /* 0x000fe200000000ff */
[----:B------:R-:W-:Y:S01]  /*4c70*/  FADD R41, R41, R44 ;  /* 0x0000002c29297221 */ /* 0x000fe20000000000 */
[----:B------:R-:W-:Y:S01]  /*4c80*/  F2FP.F16.F32.PACK_AB R4, R37, R4 ;  /* 0x000000042504723e */ /* 0x000fe200000000ff */
[----:B------:R-:W-:Y:S01]  /*4c90*/  @P0 FMUL R21, R21, 0.25 ;  /* 0x3e80000015150820 */ /* 0x000fe20000400000 */
[----:B------:R-:W-:Y:S01]  /*4ca0*/  F2FP.F16.F32.PACK_AB R10, R15, R10 ;  /* 0x0000000a0f0a723e */ /* 0x000fe200000000ff */
[----:B------:R-:W-:Y:S01]  /*4cb0*/  @P0 FMUL R23, R23, 0.25 ;  /* 0x3e80000017170820 */ /* 0x000fe20000400000 */
[----:B------:R-:W-:Y:S01]  /*4cc0*/  F2FP.F16.F32.PACK_AB R7, R13, R16 ;  /* 0x000000100d07723e */ /* 0x000fe200000000ff */
[----:B------:R-:W-:Y:S01]  /*4cd0*/  @P1 IMAD.MOV.U32 R13, RZ, RZ, 0x7f800000 ;  /* 0x7f800000ff0d1424 */ /* 0x000fe200078e00ff */
[----:B------:R-:W-:Y:S01]  /*4ce0*/  F2FP.F16.F32.PACK_AB R11, R14, R11 ;  /* 0x0000000b0e0b723e */ /* 0x000fe200000000ff */
[----:B------:R-:W-:Y:S01]  /*4cf0*/  @P0 FMUL R20, R20, 0.25 ;  /* 0x3e80000014140820 */ /* 0x000fe20000400000 */
[----:B------:R-:W-:Y:S01]  /*4d00*/  @P0 FMUL R22, R22, 0.25 ;  /* 0x3e80000016160820 */ /* 0x000fe20000400000 */
[----:B------:R2:W-:Y:S01]  /*4d10*/  STS.128 [R43], R4 ;  /* 0x000000042b007388 */ /* 0x0005e20000000c00 */
[----:B------:R-:W-:Y:S01]  /*4d20*/  @P1 FFMA.FTZ R41, R68, R13, +INF ;  /* 0x7f80000044291423 */ /* 0x000fe2000001000d */
[----:B------:R-:W-:-:S02]  /*4d30*/  IMAD R13, R36, UR5, RZ ;  /* 0x00000005240d7c24 */ /* 0x000fc4000f8e02ff */
[----:B------:R-:W-:Y:S01]  /*4d40*/  @P0 FMUL R24, R24, 0.25 ;  /* 0x3e80000018180820 */ /* 0x000fe20000400000 */
[----:B------:R-:W-:Y:S01]  /*4d50*/  STS.128 [R43+0x800], R8 ;  /* 0x000800082b007388 */ /* 0x000fe20000000c00 */
[----:B------:R-:W-:Y:S01]  /*4d60*/  @P0 FMUL R26, R26, 0.25 ;  /* 0x3e8000001a1a0820 */ /* 0x000fe20000400000 */
[----:B0-----:R-:W-:Y:S02]  /*4d70*/  IMAD R18, R3, R2, RZ ;  /* 0x0000000203127224 */ /* 0x001fe400078e02ff */
[----:B------:R-:W-:Y:S01]  /*4d80*/  @!P3 FMUL R21, R21, 16777216 ;  /* 0x4b8000001515b820 */ /* 0x000fe20000400000 */
[----:B------:R-:W-:Y:S01]  /*4d90*/  @!P3 FMUL R23, R23, 16777216 ;  /* 0x4b8000001717b820 */ /* 0x000fe20000400000 */
[----:B------:R-:W-:Y:S02]  /*4da0*/  IMAD.SHL.U32 R3, R13, 0x2, RZ ;  /* 0x000000020d037824 */ /* 0x000fe400078e00ff */
[----:B------:R-:W-:Y:S01]  /*4db0*/  @!P3 FMUL R20, R20, 16777216 ;  /* 0x4b8000001414b820 */ /* 0x000fe20000400000 */
[----:B------:R-:W-:Y:S01]  /*4dc0*/  @!P3 FMUL R22, R22, 16777216 ;  /* 0x4b8000001616b820 */ /* 0x000fe20000400000 */
[----:B------:R-:W-:Y:S01]  /*4dd0*/  @!P3 FMUL R24, R24, 16777216 ;  /* 0x4b8000001818b820 */ /* 0x000fe20000400000 */
[----:B------:R-:W-:Y:S01]  /*4de0*/  @!P3 FMUL R26, R26, 16777216 ;  /* 0x4b8000001a1ab820 */ /* 0x000fe20000400000 */
[----:B------:R-:W-:Y:S01]  /*4df0*/  UIMAD.WIDE UR4, UR4, 0x2, URZ ;  /* 0x00000002040478a5 */ /* 0x000fe2000f8e02ff */
[C---:B------:R-:W-:Y:S01]  /*4e00*/  FMUL R21, R40.reuse, R21 ;  /* 0x0000001528157220 */ /* 0x040fe20000400000 */
[----:B--2---:R-:W-:Y:S01]  /*4e10*/  FMUL R6, R40, R23 ;  /* 0x0000001728067220 */ /* 0x004fe20000400000 */
        /* <DEDUP_REMOVED lines=10> */
[C---:B------:R-:W-:Y:S01]  /*4ec0*/  FMUL R20, R40.reuse, R20 ;  /* 0x0000001428147220 */ /* 0x040fe20000400000 */
[C---:B------:R-:W-:Y:S01]  /*4ed0*/  FMUL R5, R40.reuse, R22 ;  /* 0x0000001628057220 */ /* 0x040fe20000400000 */
[C---:B------:R-:W-:Y:S01]  /*4ee0*/  FMUL R7, R40.reuse, R24 ;  /* 0x0000001828077220 */ /* 0x040fe20000400000 */
[----:B------:R-:W-:Y:S01]  /*4ef0*/  FMUL R26, R40, R26 ;  /* 0x0000001a281a7220 */ /* 0x000fe20000400000 */
[----:B------:R-:W-:Y:S01]  /*4f00*/  IMAD.HI R4, R13, 0x2, RZ ;  /* 0x000000020d047827 */ /* 0x000fe200078e02ff */
[----:B------:R-:W-:Y:S01]  /*4f10*/  LEA R12, R0, UR12, 0x4 ;  /* 0x0000000c000c7c11 */ /* 0x000fe2000f8e20ff */
[----:B------:R-:W-:Y:S01]  /*4f20*/  BAR.SYNC.DEFER_BLOCKING 0x0 ;  /* 0x0000000000007b1d */ /* 0x000fe20000010000 */
[----:B-1----:R-:W-:Y:S01]  /*4f30*/  IADD3 R3, P0, P1, R3, UR6, R46 ;  /* 0x0000000603037c10 */ /* 0x002fe2000f91e02e */
[----:B------:R-:W-:Y:S01]  /*4f40*/  @!P3 FMUL R30, R30, 16777216 ;  /* 0x4b8000001e1eb820 */ /* 0x000fe20000400000 */
[----:B------:R-:W-:Y:S01]  /*4f50*/  F2FP.F16.F32.PACK_AB R24, R6, R21 ;  /* 0x000000150618723e */ /* 0x000fe200000000ff */
[----:B------:R-:W-:Y:S01]  /*4f60*/  @!P3 FMUL R27, R27, 16777216 ;  /* 0x4b8000001b1bb820 */ /* 0x000fe20000400000 */
[----:B------:R-:W-:Y:S01]  /*4f70*/  IADD3.X R13, PT, PT, R4, UR5, R47, P0, P1 ;  /* 0x00000005040d7c10 */ /* 0x000fe200087e242f */
[----:B------:R-:W-:Y:S01]  /*4f80*/  @!P3 FMUL R28, R28, 16777216 ;  /* 0x4b8000001c1cb820 */ /* 0x000fe20000400000 */
[----:B------:R-:W-:Y:S01]  /*4f90*/  F2FP.F16.F32.PACK_AB R20, R5, R20 ;  /* 0x000000140514723e */ /* 0x000fe200000000ff */
[----:B------:R-:W-:Y:S01]  /*4fa0*/  FMUL R15, R40, R30 ;  /* 0x0000001e280f7220 */ /* 0x000fe20000400000 */
[----:B------:R-:W-:Y:S01]  /*4fb0*/  F2FP.F16.F32.PACK_AB R21, R26, R7 ;  /* 0x000000071a15723e */ /* 0x000fe200000000ff */
[----:B------:R-:W-:Y:S01]  /*4fc0*/  @!P3 FMUL R25, R25, 16777216 ;  /* 0x4b8000001919b820 */ /* 0x000fe20000400000 */
[----:B------:R-:W-:Y:S01]  /*4fd0*/  @!P3 FMUL R29, R29, 16777216 ;  /* 0x4b8000001d1db820 */ /* 0x000fe20000400000 */
[----:B------:R-:W-:Y:S01]  /*4fe0*/  @!P3 FMUL R31, R31, 16777216 ;  /* 0x4b8000001f1fb820 */ /* 0x000fe20000400000 */
[----:B------:R-:W-:Y:S01]  /*4ff0*/  @!P3 FMUL R32, R32, 16777216 ;  /* 0x4b8000002020b820 */ /* 0x000fe20000400000 */
[----:B------:R-:W-:Y:S01]  /*5000*/  @!P3 FMUL R33, R33, 16777216 ;  /* 0x4b8000002121b820 */ /* 0x000fe20000400000 */
[----:B------:R-:W-:Y:S01]  /*5010*/  @!P3 FMUL R34, R34, 16777216 ;  /* 0x4b8000002222b820 */ /* 0x000fe20000400000 */
[----:B------:R-:W-:Y:S01]  /*5020*/  @!P3 FMUL R35, R35, 16777216 ;  /* 0x4b8000002323b820 */ /* 0x000fe20000400000 */
[----:B------:R-:W-:Y:S01]  /*5030*/  LEA R30, R2, R18, 0x1 ;  /* 0x00000012021e7211 */ /* 0x000fe200078e08ff */
[C---:B------:R-:W-:Y:S01]  /*5040*/  FMUL R14, R40.reuse, R27 ;  /* 0x0000001b280e7220 */ /* 0x040fe20000400000 */
[C---:B------:R-:W-:Y:S01]  /*5050*/  FMUL R22, R40.reuse, R28 ;  /* 0x0000001c28167220 */ /* 0x040fe20000400000 */
[C---:B------:R-:W-:Y:S01]  /*5060*/  FMUL R25, R40.reuse, R25 ;  /* 0x0000001928197220 */ /* 0x040fe20000400000 */
[C---:B------:R-:W-:Y:S01]  /*5070*/  FMUL R29, R40.reuse, R29 ;  /* 0x0000001d281d7220 */ /* 0x040fe20000400000 */
[C---:B------:R-:W-:Y:S01]  /*5080*/  FMUL R28, R40.reuse, R31 ;  /* 0x0000001f281c7220 */ /* 0x040fe20000400000 */
[C---:B------:R-:W-:Y:S01]  /*5090*/  FMUL R23, R40.reuse, R32 ;  /* 0x0000002028177220 */ /* 0x040fe20000400000 */
[----:B------:R-:W0:Y:S01]  /*50a0*/  LDS.128 R8, [R12] ;  /* 0x000000000c087984 */ /* 0x000e220000000c00 */
[C---:B------:R-:W-:Y:S01]  /*50b0*/  FMUL R27, R40.reuse, R33 ;  /* 0x00000021281b7220 */ /* 0x040fe20000400000 */
[C---:B------:R-:W-:Y:S01]  /*50c0*/  FMUL R42, R40.reuse, R34 ;  /* 0x00000022282a7220 */ /* 0x040fe20000400000 */
[----:B------:R-:W-:Y:S01]  /*50d0*/  FMUL R44, R40, R35 ;  /* 0x00000023282c7220 */ /* 0x000fe20000400000 */
[----:B------:R-:W-:Y:S01]  /*50e0*/  LDS.128 R4, [R12+0x1000] ;  /* 0x001000000c047984 */ /* 0x000fe20000000c00 */
[----:B------:R-:W-:Y:S01]  /*50f0*/  IMAD R32, R2, 0x2, R30 ;  /* 0x0000000202207824 */ /* 0x000fe200078e021e */
[----:B------:R-:W-:Y:S01]  /*5100*/  F2FP.F16.F32.PACK_AB R25, R14, R25 ;  /* 0x000000190e19723e */ /* 0x000fe200000000ff */
[----:B------:R-:W1:Y:S01]  /*5110*/  LDCU UR4, c[0x0][0x3ec] ;  /* 0x00007d80ff0477ac */ /* 0x000e620008000800 */
[----:B------:R-:W-:Y:S01]  /*5120*/  F2FP.F16.F32.PACK_AB R22, R15, R22 ;  /* 0x000000160f16723e */ /* 0x000fe200000000ff */
[----:B------:R-:W-:Y:S01]  /*5130*/  IMAD R34, R2, 0x2, R32 ;  /* 0x0000000202227824 */ /* 0x000fe200078e0220 */
[----:B------:R-:W-:-:S02]  /*5140*/  F2FP.F16.F32.PACK_AB R26, R28, R29 ;  /* 0x0000001d1c1a723e */ /* 0x000fc400000000ff */
[----:B------:R-:W-:Y:S01]  /*5150*/  F2FP.F16.F32.PACK_AB R23, R42, R23 ;  /* 0x000000172a17723e */ /* 0x000fe200000000ff */
[----:B------:R-:W-:Y:S01]  /*5160*/  BAR.SYNC.DEFER_BLOCKING 0x0 ;  /* 0x0000000000007b1d */ /* 0x000fe20000010000 */
[----:B------:R-:W-:Y:S01]  /*5170*/  F2FP.F16.F32.PACK_AB R27, R44, R27 ;  /* 0x0000001b2c1b723e */ /* 0x000fe200000000ff */
[----:B------:R-:W-:Y:S01]  /*5180*/  IMAD R40, R2, 0x2, R34 ;  /* 0x0000000202287824 */ /* 0x000fe200078e0222 */
[-C--:B------:R-:W-:Y:S02]  /*5190*/  LEA R14, P0, R18, R3.reuse, 0x1 ;  /* 0x00000003120e7211 */ /* 0x080fe400078008ff */
[----:B------:R-:W-:Y:S01]  /*51a0*/  LEA R28, P1, R32, R3, 0x1 ;  /* 0x00000003201c7211 */ /* 0x000fe200078208ff */
[----:B------:R-:W-:Y:S01]  /*51b0*/  IMAD R42, R2, 0x2, R40 ;  /* 0x00000002022a7824 */ /* 0x000fe200078e0228 */
[----:B------:R-:W-:Y:S02]  /*51c0*/  LEA.HI.X.SX32 R15, R18, R13, 0x1, P0 ;  /* 0x0000000d120f7211 */ /* 0x000fe400000f0eff */
[----:B------:R-:W-:Y:S01]  /*51d0*/  LEA R18, P0, R30, R3, 0x1 ;  /* 0x000000031e127211 */ /* 0x000fe200078008ff */
[----:B------:R-:W-:Y:S01]  /*51e0*/  IMAD R44, R2, 0x2, R42 ;  /* 0x00000002022c7824 */ /* 0x000fe200078e022a */
[-C--:B------:R-:W-:Y:S01]  /*51f0*/  LEA.HI.X.SX32 R29, R32, R13.reuse, 0x1, P1 ;  /* 0x0000000d201d7211 */ /* 0x080fe200008f0eff */
[----:B-1----:R-:W-:Y:S01]  /*5200*/  UIMAD UR4, UR11, UR4, URZ ;  /* 0x000000040b0472a4 */ /* 0x002fe2000f8e02ff */
[----:B------:R-:W-:-:S02]  /*5210*/  LEA.HI.X.SX32 R19, R30, R13, 0x1, P0 ;  /* 0x0000000d1e137211 */ /* 0x000fc400000f0eff */
[C---:B------:R-:W-:Y:S01]  /*5220*/  LEA R46, R2.reuse, R44, 0x1 ;  /* 0x0000002c022e7211 */ /* 0x040fe200078e08ff */
[----:B------:R-:W-:Y:S01]  /*5230*/  USHF.L.U32 UR6, UR4, 0x2, URZ ;  /* 0x0000000204067899 */ /* 0x000fe200080006ff */
[----:B------:R-:W-:Y:S01]  /*5240*/  FSEL R16, R41, -INF , P2 ;  /* 0xff80000029107808 */ /* 0x000fe20001000000 */
[----:B------:R-:W-:Y:S02]  /*5250*/  UIMAD.WIDE UR4, UR4, 0x4, URZ ;  /* 0x00000004040478a5 */ /* 0x000fe4000f8e02ff */
[----:B------:R-:W-:Y:S02]  /*5260*/  IMAD R48, R2, 0x2, R46 ;  /* 0x0000000202307824 */ /* 0x000fe400078e022e */
[----:B------:R-:W-:Y:S01]  /*5270*/  FFMA R16, R16, 0.69314718246459960938, R79 ;  /* 0x3f31721810107823 */ /* 0x000fe2000000004f */
[----:B------:R1:W-:Y:S01]  /*5280*/  STS.128 [R43], R20 ;  /* 0x000000142b007388 */ /* 0x0003e20000000c00 */
[----:B0-----:R-:W-:-:S03]  /*5290*/  PRMT R17, R9, 0x7632, R17 ;  /* 0x0000763209117816 */ /* 0x001fc60000000011 */
[----:B------:R0:W-:Y:S01]  /*52a0*/  STS.128 [R43+0x800], R24 ;  /* 0x000800182b007388 */ /* 0x0001e20000000c00 */
[----:B------:R-:W-:Y:S01]  /*52b0*/  BAR.SYNC.DEFER_BLOCKING 0x0 ;  /* 0x0000000000007b1d */ /* 0x000fe20000010000 */
[----:B-1----:R-:W-:Y:S01]  /*52c0*/  LEA R20, P0, R34, R3, 0x1 ;  /* 0x0000000322147211 */ /* 0x002fe200078008ff */
[----:B0-----:R-:W-:-:S03]  /*52d0*/  IMAD R24, R2, 0x2, R48 ;  /* 0x0000000202187824 */ /* 0x001fc600078e0230 */
[----:B------:R-:W-:Y:S01]  /*52e0*/  LEA.HI.X.SX32 R21, R34, R13, 0x1, P0 ;  /* 0x0000000d22157211 */ /* 0x000fe200000f0eff */
[----:B------:R-:W-:-:S04]  /*52f0*/  IMAD R32, R2, 0x2, R24 ;  /* 0x0000000202207824 */ /* 0x000fc800078e0218 */
[----:B------:R-:W-:Y:S01]  /*5300*/  IMAD R34, R2, 0x2, R32 ;  /* 0x0000000202227824 */ /* 0x000fe200078e0220 */
[----:B------:R0:W-:Y:S02]  /*5310*/  STG.E.U16 desc[UR32][R14.64], R8 ;  /* 0x000000080e007986 */ /* 0x0001e4000c101520 */
[----:B0-----:R-:W-:Y:S02]  /*5320*/  PRMT R15, R8, 0x7632, R15 ;  /* 0x00007632080f7816 */ /* 0x001fe4000000000f */
[----:B------:R-:W-:-:S03]  /*5330*/  LEA R14, P0, R40, R3, 0x1 ;  /* 0x00000003280e7211 */ /* 0x000fc600078008ff */
[----:B------:R0:W-:Y:S04]  /*5340*/  STG.E.U16 desc[UR32][R18.64], R15 ;  /* 0x0000000f12007986 */ /* 0x0001e8000c101520 */
[----:B------:R1:W-:Y:S04]  /*5350*/  STG.E.U16 desc[UR32][R28.64], R9 ;  /* 0x000000091c007986 */ /* 0x0003e8000c101520 */
[----:B------:R2:W-:Y:S01]  /*5360*/  STG.E.U16 desc[UR32][R20.64], R17 ;  /* 0x0000001114007986 */ /* 0x0005e2000c101520 */
[----:B0-----:R-:W-:Y:S01]  /*5370*/  LEA.HI.X.SX32 R15, R40, R13, 0x1, P0 ;  /* 0x0000000d280f7211 */ /* 0x001fe200000f0eff */
[----:B------:R-:W-:Y:S01]  /*5380*/  IMAD R40, R2, 0x2, R34 ;  /* 0x0000000202287824 */ /* 0x000fe200078e0222 */
[----:B------:R-:W-:-:S02]  /*5390*/  LEA R22, P0, R42, R3, 0x1 ;  /* 0x000000032a167211 */ /* 0x000fc400078008ff */
[----:B-1----:R-:W-:Y:S01]  /*53a0*/  PRMT R9, R10, 0x7632, R9 ;  /* 0x000076320a097816 */ /* 0x002fe20000000009 */
[----:B------:R0:W-:Y:S01]  /*53b0*/  STG.E.U16 desc[UR32][R14.64], R10 ;  /* 0x0000000a0e007986 */ /* 0x0001e2000c101520 */
[----:B------:R-:W-:Y:S02]  /*53c0*/  LEA.HI.X.SX32 R23, R42, R13, 0x1, P0 ;  /* 0x0000000d2a177211 */ /* 0x000fe400000f0eff */
[----:B------:R-:W-:Y:S02]  /*53d0*/  LEA R42, R2, R40, 0x1 ;  /* 0x00000028022a7211 */ /* 0x000fe400078e08ff */
[-C--:B------:R-:W-:Y:S01]  /*53e0*/  LEA R30, P0, R44, R3.reuse, 0x1 ;  /* 0x000000032c1e7211 */ /* 0x080fe200078008ff */
[----:B------:R1:W-:Y:S01]  /*53f0*/  STG.E.U16 desc[UR32][R22.64], R9 ;  /* 0x0000000916007986 */ /* 0x0003e2000c101520 */
[----:B--2---:R-:W-:Y:S01]  /*5400*/  LEA R20, P1, R24, R3, 0x1 ;  /* 0x0000000318147211 */ /* 0x004fe200078208ff */
[----:B------:R-:W-:Y:S01]  /*5410*/  IMAD R50, R2, 0x2, R42 ;  /* 0x0000000202327824 */ /* 0x000fe200078e022a */
[----:B------:R-:W-:-:S02]  /*5420*/  LEA.HI.X.SX32 R31, R44, R13, 0x1, P0 ;  /* 0x0000000d2c1f7211 */ /* 0x000fc400000f0eff */
[----:B------:R-:W-:Y:S01]  /*5430*/  LEA R8, P0, R46, R3, 0x1 ;  /* 0x000000032e087211 */ /* 0x000fe200078008ff */
[----:B------:R-:W-:Y:S01]  /*5440*/  IMAD R44, R2, 0x2, R50 ;  /* 0x00000002022c7824 */ /* 0x000fe200078e0232 */
[----:B------:R-:W-:Y:S01]  /*5450*/  LEA.HI.X.SX32 R21, R24, R13, 0x1, P1 ;  /* 0x0000000d18157211 */ /* 0x000fe200008f0eff */
[----:B------:R2:W-:Y:S01]  /*5460*/  STG.E.U16 desc[UR32][R30.64], R11 ;  /* 0x0000000b1e007986 */ /* 0x0005e2000c101520 */
[----:B------:R-:W-:Y:S02]  /*5470*/  LEA R24, P1, R34, R3, 0x1 ;  /* 0x0000000322187211 */ /* 0x000fe400078208ff */
[----:B0-----:R-:W-:Y:S02]  /*5480*/  PRMT R15, R11, 0x7632, R15 ;  /* 0x000076320b0f7816 */ /* 0x001fe4000000000f */
[-C--:B-1----:R-:W-:Y:S01]  /*5490*/  LEA.HI.X.SX32 R9, R46, R13.reuse, 0x1, P0 ;  /* 0x0000000d2e097211 */ /* 0x082fe200000f0eff */
[----:B------:R-:W-:Y:S01]  /*54a0*/  IMAD R46, R2, 0x2, R44 ;  /* 0x00000002022e7824 */ /* 0x000fe200078e022c */
[----:B------:R-:W-:-:S02]  /*54b0*/  LEA.HI.X.SX32 R25, R34, R13, 0x1, P1 ;  /* 0x0000000d22197211 */ /* 0x000fc400008f0eff */
[-C--:B------:R-:W-:Y:S01]  /*54c0*/  LEA R22, P2, R40, R3.reuse, 0x1 ;  /* 0x0000000328167211 */ /* 0x080fe200078408ff */
[----:B------:R-:W-:Y:S01]  /*54d0*/  IMAD R14, R2, 0x2, R46 ;  /* 0x00000002020e7824 */ /* 0x000fe200078e022e */
[-C--:B------:R-:W-:Y:S01]  /*54e0*/  LEA R18, P0, R48, R3.reuse, 0x1 ;  /* 0x0000000330127211 */ /* 0x080fe200078008ff */
[----:B------:R-:W-:Y:S01]  /*54f0*/  STG.E.U16 desc[UR32][R8.64], R15 ;  /* 0x0000000f08007986 */ /* 0x000fe2000c101520 */
[----:B--2---:R-:W-:Y:S01]  /*5500*/  LEA R30, P1, R50, R3, 0x1 ;  /* 0x00000003321e7211 */ /* 0x004fe200078208ff */
[----:B------:R-:W-:Y:S01]  /*5510*/  IMAD R52, R2, 0x2, R14 ;  /* 0x0000000202347824 */ /* 0x000fe200078e020e */
[-C--:B------:R-:W-:Y:S01]  /*5520*/  LEA.HI.X.SX32 R23, R40, R13.reuse, 0x1, P2 ;  /* 0x0000000d28177211 */ /* 0x080fe200010f0eff */
[----:B------:R-:W0:Y:S01]  /*5530*/  LDS.128 R8, [R12] ;  /* 0x000000000c087984 */ /* 0x000e220000000c00 */
[----:B------:R-:W-:Y:S02]  /*5540*/  LEA.HI.X.SX32 R31, R50, R13, 0x1, P1 ;  /* 0x0000000d321f7211 */ /* 0x000fe400008f0eff */
[----:B------:R-:W-:-:S02]  /*5550*/  LEA R54, R2, R52, 0x1 ;  /* 0x0000003402367211 */ /* 0x000fc400078e08ff */
[----:B------:R-:W-:Y:S02]  /*5560*/  LEA.HI.X.SX32 R19, R48, R13, 0x1, P0 ;  /* 0x0000000d30137211 */ /* 0x000fe400000f0eff */
[-C--:B------:R-:W-:Y:S01]  /*5570*/  LEA R40, P1, R14, R3.reuse, 0x1 ;  /* 0x000000030e287211 */ /* 0x080fe200078208ff */
[----:B------:R-:W-:Y:S01]  /*5580*/  IMAD R56, R2, 0x2, R54 ;  /* 0x0000000202387824 */ /* 0x000fe200078e0236 */
[----:B------:R-:W-:Y:S02]  /*5590*/  LEA R26, P0, R32, R3, 0x1 ;  /* 0x00000003201a7211 */ /* 0x000fe400078008ff */
[-C--:B------:R-:W-:Y:S01]  /*55a0*/  LEA.HI.X.SX32 R41, R14, R13.reuse, 0x1, P1 ;  /* 0x0000000d0e297211 */ /* 0x080fe200008f0eff */
[----:B------:R-:W-:Y:S01]  /*55b0*/  IMAD R58, R2, 0x2, R56 ;  /* 0x00000002023a7824 */ /* 0x000fe200078e0238 */
[----:B------:R-:W-:Y:S02]  /*55c0*/  LEA.HI.X.SX32 R27, R32, R13, 0x1, P0 ;  /* 0x0000000d201b7211 */ /* 0x000fe400000f0eff */
[-C--:B------:R-:W-:Y:S01]  /*55d0*/  LEA R28, P0, R42, R3.reuse, 0x1 ;  /* 0x000000032a1c7211 */ /* 0x080fe200078008ff */
[----:B------:R-:W-:Y:S01]  /*55e0*/  IMAD R60, R2, 0x2, R58 ;  /* 0x00000002023c7824 */ /* 0x000fe200078e023a */
[----:B------:R-:W-:-:S02]  /*55f0*/  LEA R32, P2, R44, R3, 0x1 ;  /* 0x000000032c207211 */ /* 0x000fc400078408ff */
[----:B------:R-:W-:Y:S01]  /*5600*/  LEA.HI.X.SX32 R29, R42, R13, 0x1, P0 ;  /* 0x0000000d2a1d7211 */ /* 0x000fe200000f0eff */
[----:B------:R-:W-:Y:S01]  /*5610*/  IMAD R62, R2, 0x2, R60 ;  /* 0x00000002023e7824 */ /* 0x000fe200078e023c */
[----:B------:R-:W-:Y:S02]  /*5620*/  LEA R34, P0, R46, R3, 0x1 ;  /* 0x000000032e227211 */ /* 0x000fe400078008ff */
[----:B------:R-:W-:Y:S01]  /*5630*/  LEA.HI.X.SX32 R33, R44, R13, 0x1, P2 ;  /* 0x0000000d2c217211 */ /* 0x000fe200010f0eff */
[----:B------:R-:W-:Y:S01]  /*5640*/  IMAD R64, R2, 0x2, R62 ;  /* 0x0000000202407824 */ /* 0x000fe200078e023e */
[----:B------:R-:W-:Y:S02]  /*5650*/  LEA R42, P2, R52, R3, 0x1 ;  /* 0x00000003342a7211 */ /* 0x000fe400078408ff */
[----:B------:R-:W-:Y:S02]  /*5660*/  LEA.HI.X.SX32 R35, R46, R13, 0x1, P0 ;  /* 0x0000000d2e237211 */ /* 0x000fe400000f0eff */
[----:B------:R-:W-:-:S02]  /*5670*/  LEA R14, R2, R64, 0x1 ;  /* 0x00000040020e7211 */ /* 0x000fc400078e08ff */
[----:B------:R-:W-:Y:S02]  /*5680*/  LEA R44, P0, R54, R3, 0x1 ;  /* 0x00000003362c7211 */ /* 0x000fe400078008ff */
[----:B------:R-:W-:Y:S01]  /*5690*/  LEA.HI.X.SX32 R43, R52, R13, 0x1, P2 ;  /* 0x0000000d342b7211 */ /* 0x000fe200010f0eff */
[----:B------:R-:W-:Y:S01]  /*56a0*/  IMAD R66, R2, 0x2, R14 ;  /* 0x0000000202427824 */ /* 0x000fe200078e020e */
[-C--:B------:R-:W-:Y:S02]  /*56b0*/  LEA R46, P1, R56, R3.reuse, 0x1 ;  /* 0x00000003382e7211 */ /* 0x080fe400078208ff */
[----:B------:R-:W-:Y:S01]  /*56c0*/  LEA R48, P2, R58, R3, 0x1 ;  /* 0x000000033a307211 */ /* 0x000fe200078408ff */
[----:B------:R-:W-:Y:S01]  /*56d0*/  IMAD R68, R2, 0x2, R66 ;  /* 0x0000000202447824 */ /* 0x000fe200078e0242 */
[----:B------:R-:W-:Y:S01]  /*56e0*/  LEA.HI.X.SX32 R45, R54, R13, 0x1, P0 ;  /* 0x0000000d362d7211 */ /* 0x000fe200000f0eff */
[----:B0-----:R0:W-:Y:S01]  /*56f0*/  STG.E.U16 desc[UR32][R18.64], R8 ;  /* 0x0000000812007986 */ /* 0x0011e2000c101520 */
[----:B------:R-:W-:Y:S01]  /*5700*/  LEA R50, P0, R60, R3, 0x1 ;  /* 0x000000033c327211 */ /* 0x000fe200078008ff */
[----:B------:R-:W-:Y:S01]  /*5710*/  IMAD R70, R2, 0x2, R68 ;  /* 0x0000000202467824 */ /* 0x000fe200078e0244 */
[----:B------:R-:W-:-:S02]  /*5720*/  LEA.HI.X.SX32 R47, R56, R13, 0x1, P1 ;  /* 0x0000000d382f7211 */ /* 0x000fc400008f0eff */
[----:B------:R-:W-:Y:S01]  /*5730*/  LEA.HI.X.SX32 R49, R58, R13, 0x1, P2 ;  /* 0x0000000d3a317211 */ /* 0x000fe200010f0eff */
[----:B------:R-:W-:Y:S01]  /*5740*/  IMAD R72, R2, 0x2, R70 ;  /* 0x0000000202487824 */ /* 0x000fe200078e0246 */
[-C--:B------:R-:W-:Y:S02]  /*5750*/  LEA R52, P1, R62, R3.reuse, 0x1 ;  /* 0x000000033e347211 */ /* 0x080fe400078208ff */
[----:B------:R-:W-:Y:S01]  /*5760*/  LEA R54, P2, R64, R3, 0x1 ;  /* 0x0000000340367211 */ /* 0x000fe200078408ff */
[----:B------:R-:W-:Y:S01]  /*5770*/  IMAD R74, R2, 0x2, R72 ;  /* 0x00000002024a7824 */ /* 0x000fe200078e0248 */
[----:B------:R-:W-:Y:S02]  /*5780*/  LEA.HI.X.SX32 R51, R60, R13, 0x1, P0 ;  /* 0x0000000d3c337211 */ /* 0x000fe400000f0eff */
[----:B------:R-:W-:Y:S02]  /*5790*/  LEA R56, P0, R14, R3, 0x1 ;  /* 0x000000030e387211 */ /* 0x000fe400078008ff */
[----:B------:R-:W-:-:S02]  /*57a0*/  LEA.HI.X.SX32 R53, R62, R13, 0x1, P1 ;  /* 0x0000000d3e357211 */ /* 0x000fc400008f0eff */
[----:B------:R-:W-:Y:S02]  /*57b0*/  LEA.HI.X.SX32 R55, R64, R13, 0x1, P2 ;  /* 0x0000000d40377211 */ /* 0x000fe400010f0eff */
[-C--:B------:R-:W-:Y:S02]  /*57c0*/  LEA R58, P1, R66, R3.reuse, 0x1 ;  /* 0x00000003423a7211 */ /* 0x080fe400078208ff */
[----:B------:R-:W-:Y:S02]  /*57d0*/  LEA R60, P2, R68, R3, 0x1 ;  /* 0x00000003443c7211 */ /* 0x000fe400078408ff */
[-C--:B------:R-:W-:Y:S02]  /*57e0*/  LEA.HI.X.SX32 R57, R14, R13.reuse, 0x1, P0 ;  /* 0x0000000d0e397211 */ /* 0x080fe400000f0eff */
[----:B------:R-:W-:Y:S02]  /*57f0*/  LEA R14, R2, R74, 0x1 ;  /* 0x0000004a020e7211 */ /* 0x000fe400078e08ff */
[----:B------:R-:W-:-:S02]  /*5800*/  LEA.HI.X.SX32 R59, R66, R13, 0x1, P1 ;  /* 0x0000000d423b7211 */ /* 0x000fc400008f0eff */
[----:B------:R-:W-:Y:S02]  /*5810*/  LEA.HI.X.SX32 R61, R68, R13, 0x1, P2 ;  /* 0x0000000d443d7211 */ /* 0x000fe400010f0eff */
[-C--:B------:R-:W-:Y:S02]  /*5820*/  LEA R2, P0, R70, R3.reuse, 0x1 ;  /* 0x0000000346027211 */ /* 0x080fe400078008ff */
[-C--:B------:R-:W-:Y:S02]  /*5830*/  LEA R62, P1, R72, R3.reuse, 0x1 ;  /* 0x00000003483e7211 */ /* 0x080fe400078208ff */
[-C--:B------:R-:W-:Y:S02]  /*5840*/  LEA R64, P2, R74, R3.reuse, 0x1 ;  /* 0x000000034a407211 */ /* 0x080fe400078408ff */
[----:B------:R-:W-:Y:S02]  /*5850*/  LEA R66, P3, R14, R3, 0x1 ;  /* 0x000000030e427211 */ /* 0x000fe400078608ff */
[----:B------:R-:W-:-:S02]  /*5860*/  LEA.HI.X.SX32 R3, R70, R13, 0x1, P0 ;  /* 0x0000000d46037211 */ /* 0x000fc400000f0eff */
[-C--:B------:R-:W-:Y:S02]  /*5870*/  LEA.HI.X.SX32 R63, R72, R13.reuse, 0x1, P1 ;  /* 0x0000000d483f7211 */ /* 0x080fe400008f0eff */
[-C--:B------:R-:W-:Y:S02]  /*5880*/  LEA.HI.X.SX32 R65, R74, R13.reuse, 0x1, P2 ;  /* 0x0000000d4a417211 */ /* 0x080fe400010f0eff */
[----:B------:R-:W-:Y:S02]  /*5890*/  LEA.HI.X.SX32 R67, R14, R13, 0x1, P3 ;  /* 0x0000000d0e437211 */ /* 0x000fe400018f0eff */
[----:B------:R-:W1:Y:S01]  /*58a0*/  LDS.128 R12, [R12+0x1000] ;  /* 0x001000000c0c7984 */ /* 0x000e620000000c00 */
[----:B------:R-:W-:Y:S02]  /*58b0*/  PRMT R17, R8, 0x7632, R17 ;  /* 0x0000763208117816 */ /* 0x000fe40000000011 */
[----:B0-----:R-:W-:Y:S02]  /*58c0*/  PRMT R19, R9, 0x7632, R19 ;  /* 0x0000763209137816 */ /* 0x001fe40000000013 */
[----:B------:R-:W-:Y:S01]  /*58d0*/  PRMT R8, R4, 0x7632, R8 ;  /* 0x0000763204087816 */ /* 0x000fe20000000008 */
[----:B------:R0:W-:Y:S01]  /*58e0*/  STG.E.U16 desc[UR32][R20.64], R17 ;  /* 0x0000001114007986 */ /* 0x0001e2000c101520 */
[----:B------:R-:W-:-:S03]  /*58f0*/  ISETP.GE.U32.AND P0, PT, R0, 0x80, PT ;  /* 0x000000800000780c */ /* 0x000fc60003f06070 */
[----:B------:R2:W-:Y:S04]  /*5900*/  STG.E.U16 desc[UR32][R26.64], R9 ;  /* 0x000000091a007986 */ /* 0x0005e8000c101520 */
[----:B------:R3:W-:Y:S01]  /*5910*/  STG.E.U16 desc[UR32][R24.64], R19 ;  /* 0x0000001318007986 */ /* 0x0007e2000c101520 */
[----:B0-----:R-:W-:-:S03]  /*5920*/  PRMT R21, R10, 0x7632, R21 ;  /* 0x000076320a157816 */ /* 0x001fc60000000015 */
[----:B------:R0:W-:Y:S01]  /*5930*/  STG.E.U16 desc[UR32][R22.64], R10 ;  /* 0x0000000a16007986 */ /* 0x0001e2000c101520 */
[----:B------:R-:W-:Y:S02]  /*5940*/  PRMT R17, R5, 0x7632, R17 ;  /* 0x0000763205117816 */ /* 0x000fe40000000011 */
[----:B--2---:R-:W-:Y:S01]  /*5950*/  PRMT R26, R7, 0x7632, R26 ;  /* 0x00007632071a7816 */ /* 0x004fe2000000001a */
[----:B------:R1:W-:Y:S01]  /*5960*/  STG.E.U16 desc[UR32][R28.64], R21 ;  /* 0x000000151c007986 */ /* 0x0003e2000c101520 */
[----:B---3--:R-:W-:-:S03]  /*5970*/  PRMT R24, R6, 0x7632, R24 ;  /* 0x0000763206187816 */ /* 0x008fc60000000018 */
[----:B------:R2:W-:Y:S01]  /*5980*/  STG.E.U16 desc[UR32][R30.64], R11 ;  /* 0x0000000b1e007986 */ /* 0x0005e2000c101520 */
[----:B0-----:R-:W-:-:S05]  /*5990*/  PRMT R23, R11, 0x7632, R23 ;  /* 0x000076320b177816 */ /* 0x001fca0000000017 */
[----:B------:R0:W-:Y:S04]  /*59a0*/  STG.E.U16 desc[UR32][R32.64], R23 ;  /* 0x0000001720007986 */ /* 0x0001e8000c101520 */
[----:B------:R-:W-:Y:S01]  /*59b0*/  STG.E.U16 desc[UR32][R34.64], R4 ;  /* 0x0000000422007986 */ /* 0x000fe2000c101520 */
[----:B-1----:R-:W-:Y:S02]  /*59c0*/  PRMT R28, R12, 0x7632, R28 ;  /* 0x000076320c1c7816 */ /* 0x002fe4000000001c */
[----:B--2---:R-:W-:Y:S01]  /*59d0*/  PRMT R30, R13, 0x7632, R30 ;  /* 0x000076320d1e7816 */ /* 0x004fe2000000001e */
[----:B------:R-:W-:Y:S01]  /*59e0*/  STG.E.U16 desc[UR32][R40.64], R8 ;  /* 0x0000000828007986 */ /* 0x000fe2000c101520 */
[----:B------:R-:W-:-:S03]  /*59f0*/  PRMT R31, R14, 0x7632, R31 ;  /* 0x000076320e1f7816 */ /* 0x000fc6000000001f */
[----:B------:R-:W-:Y:S01]  /*5a00*/  STG.E.U16 desc[UR32][R42.64], R5 ;  /* 0x000000052a007986 */ /* 0x000fe2000c101520 */
[----:B0-----:R-:W-:-:S03]  /*5a10*/  PRMT R33, R15, 0x7632, R33 ;  /* 0x000076320f217816 */ /* 0x001fc60000000021 */
[----:B------:R-:W-:Y:S04]  /*5a20*/  STG.E.U16 desc[UR32][R44.64], R17 ;  /* 0x000000112c007986 */ /* 0x000fe8000c101520 */
[----:B------:R-:W-:Y:S04]  /*5a30*/  STG.E.U16 desc[UR32][R46.64], R6 ;  /* 0x000000062e007986 */ /* 0x000fe8000c101520 */
[----:B------:R-:W-:Y:S04]  /*5a40*/  STG.E.U16 desc[UR32][R48.64], R24 ;  /* 0x0000001830007986 */ /* 0x000fe8000c101520 */
[----:B------:R0:W-:Y:S04]  /*5a50*/  STG.E.U16 desc[UR32][R50.64], R7 ;  /* 0x0000000732007986 */ /* 0x0001e8000c101520 */
[----:B------:R-:W-:Y:S04]  /*5a60*/  STG.E.U16 desc[UR32][R52.64], R26 ;  /* 0x0000001a34007986 */ /* 0x000fe8000c101520 */
[----:B------:R-:W-:Y:S04]  /*5a70*/  STG.E.U16 desc[UR32][R54.64], R12 ;  /* 0x0000000c36007986 */ /* 0x000fe8000c101520 */
[----:B------:R-:W-:Y:S01]  /*5a80*/  STG.E.U16 desc[UR32][R56.64], R28 ;  /* 0x0000001c38007986 */ /* 0x000fe2000c101520 */
[----:B0-----:R-:W0:Y:S03]  /*5a90*/  LDC.64 R6, c[0x0][0x3a0] ;  /* 0x0000e800ff067b82 */ /* 0x001e260000000a00 */
[----:B------:R-:W-:Y:S04]  /*5aa0*/  STG.E.U16 desc[UR32][R58.64], R13 ;  /* 0x0000000d3a007986 */ /* 0x000fe8000c101520 */
[----:B------:R-:W-:Y:S04]  /*5ab0*/  STG.E.U16 desc[UR32][R60.64], R30 ;  /* 0x0000001e3c007986 */ /* 0x000fe8000c101520 */
[----:B------:R1:W-:Y:S04]  /*5ac0*/  STG.E.U16 desc[UR32][R2.64], R14 ;  /* 0x0000000e02007986 */ /* 0x0003e8000c101520 */
[----:B------:R-:W-:Y:S04]  /*5ad0*/  STG.E.U16 desc[UR32][R62.64], R31 ;  /* 0x0000001f3e007986 */ /* 0x000fe8000c101520 */
[----:B------:R-:W-:Y:S04]  /*5ae0*/  STG.E.U16 desc[UR32][R64.64], R15 ;  /* 0x0000000f40007986 */ /* 0x000fe8000c101520 */
[----:B------:R-:W-:Y:S01]  /*5af0*/  STG.E.U16 desc[UR32][R66.64], R33 ;  /* 0x0000002142007986 */ /* 0x000fe2000c101520 */
[----:B-1----:R-:W-:-:S02]  /*5b00*/  IMAD.SHL.U32 R3, R36, 0x4, RZ ;  /* 0x0000000424037824 */ /* 0x002fc400078e00ff */
[----:B------:R-:W-:Y:S01]  /*5b10*/  IMAD.HI R36, R36, 0x4, RZ ;  /* 0x0000000424247827 */ /* 0x000fe200078e02ff */
[----:B------:R-:W-:Y:S02]  /*5b20*/  BAR.SYNC.DEFER_BLOCKING 0x0 ;  /* 0x0000000000007b1d */ /* 0x000fe40000010000 */
[----:B0-----:R-:W-:-:S04]  /*5b30*/  IADD3 R2, P1, P2, R3, UR6, R6 ;  /* 0x0000000603027c10 */ /* 0x001fc8000fa3e006 */
[----:B------:R-:W-:Y:S01]  /*5b40*/  IADD3.X R3, PT, PT, R36, UR5, R7, P1, P2 ;  /* 0x0000000524037c10 */ /* 0x000fe20008fe4407 */
[----:B------:R-:W-:Y:S01]  /*5b50*/  STSM.16.M88 [R39], R16 ;  /* 0x0000001027007844 */ /* 0x000fe20000000000 */
[----:B------:R-:W-:Y:S06]  /*5b60*/  BAR.SYNC.DEFER_BLOCKING 0x0 ;  /* 0x0000000000007b1d */ /* 0x000fec0000010000 */
[----:B------:R-:W0:Y:S04]  /*5b70*/  LDSM.16.M88 R5, [R38+UR12] ;  /* 0x0000000c2605783b */ /* 0x000e280008000000 */
[----:B0-----:R0:W-:Y:S01]  /*5b80*/  @!P0 STG.E desc[UR32][R2.64], R5 ;  /* 0x0000000502008986 */ /* 0x0011e2000c101920 */
[----:B------:R-:W-:Y:S06]  /*5b90*/  BAR.SYNC.DEFER_BLOCKING 0x0 ;  /* 0x0000000000007b1d */ /* 0x000fec0000010000 */
[----:B------:R-:W-:Y:S05]  /*5ba0*/  BRA.U UP1, `(.L_x_22) ;  /* 0x0000000101a07547 */ /* 0x000fea000b800000 */
[----:B------:R-:W1:Y:S01]  /*5bb0*/  S2UR UR5, SR_CgaCtaId ;  /* 0x00000000000579c3 */ /* 0x000e620000008800 */
[----:B------:R-:W-:Y:S01]  /*5bc0*/  NOP ;  /* 0x0000000000007918 */ /* 0x000fe20000000000 */
[----:B------:R-:W-:Y:S01]  /*5bd0*/  UMOV UR4, 0x50 ;  /* 0x0000005000047882 */ /* 0x000fe20000000000 */
[----:B------:R-:W-:Y:S02]  /*5be0*/  IMAD.U32 R0, RZ, RZ, UR13 ;  /* 0x0000000dff007e24 */ /* 0x000fe4000f8e00ff */
[----:B0-----:R-:W-:Y:S02]  /*5bf0*/  IMAD.MOV.U32 R3, RZ, RZ, 0xf ;  /* 0x0000000fff037424 */ /* 0x001fe400078e00ff */
[----:B------:R-:W-:Y:S01]  /*5c00*/  IMAD.MOV.U32 R7, RZ, RZ, 0x1 ;  /* 0x00000001ff077424 */ /* 0x000fe200078e00ff */
[----:B------:R-:W-:-:S04]  /*5c10*/  LOP3.LUT R0, R0, 0xffff, RZ, 0xc0, !PT ;  /* 0x0000ffff00007812 */ /* 0x000fc800078ec0ff */
[----:B------:R-:W-:-:S05]  /*5c20*/  SHF.R.U32.HI R0, RZ, 0x5, R0 ;  /* 0x00000005ff007819 */ /* 0x000fca0000011600 */
[----:B------:R-:W-:Y:S01]  /*5c30*/  VIADD R2, R0, 0x10 ;  /* 0x0000001000027836 */ /* 0x000fe20000000000 */
[----:B------:R-:W-:Y:S01]  /*5c40*/  SHF.L.U32 R0, R3, R0, RZ ;  /* 0x0000000003007219 */ /* 0x000fe200000006ff */
[----:B-1----:R-:W-:-:S03]  /*5c50*/  ULEA UR6, UR5, UR4, 0x18 ;  /* 0x0000000405067291 */ /* 0x002fc6000f8ec0ff */
[----:B------:R-:W-:-:S04]  /*5c60*/  SHF.L.U32 R3, R7, R2, RZ ;  /* 0x0000000207037219 */ /* 0x000fc800000006ff */
[----:B------:R-:W-:Y:S02]  /*5c70*/  LOP3.LUT R0, R3, R0, RZ, 0xfc, !PT ;  /* 0x0000000003007212 */ /* 0x000fe400078efcff */
[----:B------:R-:W0:Y:S02]  /*5c80*/  LDS R5, [UR6] ;  /* 0x00000006ff057984 */ /* 0x000e240008000800 */
[C---:B------:R-:W-:Y:S02]  /*5c90*/  LOP3.LUT R2, R0.reuse, 0xffff, RZ, 0xc0, !PT ;  /* 0x0000ffff00027812 */ /* 0x040fe400078ec0ff */
[----:B0-----:R-:W-:-:S04]  /*5ca0*/  LOP3.LUT R3, R0, 0xffff, R5, 0x80, !PT ;  /* 0x0000ffff00037812 */ /* 0x001fc800078e8005 */
[----:B------:R-:W-:-:S13]  /*5cb0*/  ISETP.NE.AND P0, PT, R3, R2, PT ;  /* 0x000000020300720c */ /* 0x000fda0003f05270 */
[----:B------:R-:W-:Y:S05]  /*5cc0*/  @P0 BRA `(.L_x_23) ;  /* 0x0000000000500947 */ /* 0x000fea0003800000 */
[----:B------:R-:W-:Y:S02]  /*5cd0*/  SHF.R.U32.HI R5, RZ, 0x10, R5 ;  /* 0x00000010ff057819 */ /* 0x000fe40000011605 */
[----:B------:R-:W-:-:S04]  /*5ce0*/  SHF.R.U32.HI R2, RZ, 0x10, R0 ;  /* 0x00000010ff027819 */ /* 0x000fc80000011600 */
[----:B------:R-:W-:-:S04]  /*5cf0*/  LOP3.LUT R5, R5, R2, RZ, 0xc0, !PT ;  /* 0x0000000205057212 */ /* 0x000fc800078ec0ff */
[----:B------:R-:W-:-:S13]  /*5d00*/  ISETP.NE.AND P0, PT, R5, R2, PT ;  /* 0x000000020500720c */ /* 0x000fda0003f05270 */
[----:B------:R-:W-:Y:S05]  /*5d10*/  @P0 BRA `(.L_x_24) ;  /* 0x0000000000300947 */ /* 0x000fea0003800000 */
[----:B------:R-:W-:Y:S01]  /*5d20*/  R2UR UR4, R0 ;  /* 0x00000000000472ca */ /* 0x000fe200000e0000 */
[----:B------:R-:W-:Y:S01]  /*5d30*/  VOTEU.ANY UR5, UPT, PT ;  /* 0x0000000000057886 */ /* 0x000fe200038e0100 */
[----:B------:R-:W0:Y:S01]  /*5d40*/  S2R R0, SR_LANEID ;  /* 0x0000000000007919 */ /* 0x000e220000000000 */
[----:B------:R-:W-:-:S10]  /*5d50*/  UFLO.U32 UR5, UR5 ;  /* 0x00000005000572bd */ /* 0x000fd400080e0000 */
[----:B------:R-:W-:-:S06]  /*5d60*/  ULOP3.LUT UR4, URZ, UR4, URZ, 0x33, !UPT ;  /* 0x00000004ff047292 */ /* 0x000fcc000f8e33ff */
[----:B------:R-:W-:-:S04]  /*5d70*/  MOV R2, UR4 ;  /* 0x0000000400027c02 */ /* 0x000fc80008000f00 */
[----:B------:R-:W1:Y:S02]  /*5d80*/  REDUX UR7, R2 ;  /* 0x00000000020773c4 */ /* 0x000e640000000000 */
[----:B------:R2:W-:Y:S01]  /*5d90*/  UTCATOMSWS.AND URZ, UR4 ;  /* 0x0000000400ff79e3 */ /* 0x0005e20008000000 */
[----:B0-----:R-:W-:Y:S01]  /*5da0*/  ISETP.EQ.U32.AND P0, PT, R0, UR5, PT ;  /* 0x0000000500007c0c */ /* 0x001fe2000bf02070 */
[----:B-1----:R-:W-:-:S12]  /*5db0*/  IMAD.U32 R0, RZ, RZ, UR7 ;  /* 0x00000007ff007e24 */ /* 0x002fd8000f8e00ff */
[----:B------:R2:W-:Y:S01]  /*5dc0*/  @P0 ATOMS.AND RZ, [UR6], R0 ;  /* 0x00000000ffff098c */ /* 0x0005e2000a800006 */
[----:B------:R-:W-:Y:S05]  /*5dd0*/  BRA `(.L_x_22) ;  /* 0x0000000000147947 */ /* 0x000fea0003800000 */
.L_x_24:
[----:B------:R-:W-:-:S07]  /*5de0*/  MOV R2, 0x5e00 ;  /* 0x00005e0000027802 */ /* 0x000fce0000000f00 */
[----:B------:R-:W-:Y:S05]  /*5df0*/  CALL.REL.NOINC `($__internal_0_$__cuda_sm10x_tcgen05_guardrail_trap_col_being_dealloced_not_returned_by_alloc) ;  /* 0x0000000000447944 */ /* 0x000fea0003c00000 */
[----:B------:R-:W-:Y:S05]  /*5e00*/  BRA `(.L_x_22) ;  /* 0x0000000000087947 */ /* 0x000fea0003800000 */
.L_x_23:
[----:B------:R-:W-:-:S07]  /*5e10*/  MOV R2, 0x5e30 ;  /* 0x00005e3000027802 */ /* 0x000fce0000000f00 */
[----:B------:R-:W-:Y:S05]  /*5e20*/  CALL.REL.NOINC `($__internal_2_$__cuda_sm10x_tcgen05_guardrail_trap_unallocated_columns_being_dealloced) ;  /* 0x0000000000507944 */ /* 0x000fea0003c00000 */
.L_x_22:
[----:B------:R-:W-:Y:S01]  /*5e30*/  NOP ;  /* 0x0000000000007918 */ /* 0x000fe20000000000 */
[----:B--2---:R-:W-:Y:S05]  /*5e40*/  EXIT ;  /* 0x000000000000794d */ /* 0x004fea0003800000 */
.L_x_8:
[----:B------:R-:W1:Y:S02]  /*5e50*/  SYNCS.PHASECHK.TRANS64.TRYWAIT P2, [UR12+0x5000], RZ ;  /* 0x005000ffff0075a7 */ /* 0x000e64000804110c */
[----:B-1----:R-:W-:Y:S05]  /*5e60*/  @!P2 BRA `(.L_x_8) ;  /* 0xfffffffc00f8a947 */ /* 0x002fea000383ffff */
[----:B------:R-:W-:Y:S05]  /*5e70*/  BRA `(.L_x_7) ;  /* 0xffffffb800b87947 */ /* 0x000fea000383ffff */
.L_x_17:
[----:B------:R-:W2:Y:S02]  /*5e80*/  SYNCS.PHASECHK.TRANS64.TRYWAIT P0, [UR12+0x7010], RZ ;  /* 0x007010ffff0075a7 */ /* 0x000ea4000800110c */
[----:B--2---:R-:W-:Y:S05]  /*5e90*/  @!P0 BRA `(.L_x_17) ;  /* 0xfffffffc00f88947 */ /* 0x004fea000383ffff */
[----:B------:R-:W-:Y:S05]  /*5ea0*/  BRA `(.L_x_25) ;  /* 0xffffffd400347947 */ /* 0x000fea000383ffff */
.L_x_18:
[----:B------:R-:W2:Y:S02]  /*5eb0*/  SYNCS.PHASECHK.TRANS64.TRYWAIT P0, [UR50], R23 ;  /* 0x00000017ff0075a7 */ /* 0x000ea40008001132 */
[----:B--2---:R-:W-:Y:S05]  /*5ec0*/  @!P0 BRA `(.L_x_18) ;  /* 0xfffffffc00f88947 */ /* 0x004fea000383ffff */
[----:B------:R-:W-:Y:S05]  /*5ed0*/  BRA `(.L_x_26) ;  /* 0xffffffe000107947 */ /* 0x000fea000383ffff */
.L_x_21:
[----:B------:R-:W0:Y:S02]  /*5ee0*/  SYNCS.PHASECHK.TRANS64.TRYWAIT P0, [UR50], R4 ;  /* 0x00000004ff0075a7 */ /* 0x000e240008001132 */
[----:B0-----:R-:W-:Y:S05]  /*5ef0*/  @!P0 BRA `(.L_x_21) ;  /* 0xfffffffc00f88947 */ /* 0x001fea000383ffff */
[----:B------:R-:W-:Y:S05]  /*5f00*/  BRA `(.L_x_27) ;  /* 0xffffffe400c87947 */ /* 0x000fea000383ffff */
        .weak           $__internal_0_$__cuda_sm10x_tcgen05_guardrail_trap_col_being_dealloced_not_returned_by_alloc
        .type           $__internal_0_$__cuda_sm10x_tcgen05_guardrail_trap_col_being_dealloced_not_returned_by_alloc,@function
        .size           $__internal_0_$__cuda_sm10x_tcgen05_guardrail_trap_col_being_dealloced_not_returned_by_alloc,($__internal_1_$__cuda_sm10x_tcgen05_guardrail_trap_phase_invalid_during_alloc - $__internal_0_$__cuda_sm10x_tcgen05_guardrail_trap_col_being_dealloced_not_returned_by_alloc)
$__internal_0_$__cuda_sm10x_tcgen05_guardrail_trap_col_being_dealloced_not_returned_by_alloc:
[----:B------:R-:W-:Y:S05]  /*5f10*/  BPT.TRAP 0x1 ;  /* 0x000000040000795c */ /* 0x000fea0000300000 */
[----:B------:R-:W-:-:S04]  /*5f20*/  IMAD.MOV.U32 R3, RZ, RZ, 0x0 ;  /* 0x00000000ff037424 */ /* 0x000fc800078e00ff */
[----:B------:R-:W-:Y:S05]  /*5f30*/  RET.REL.NODEC R2 `(attn_fwd) ;  /* 0xffffffa002307950 */ /* 0x000fea0003c3ffff */
        .weak           $__internal_1_$__cuda_sm10x_tcgen05_guardrail_trap_phase_invalid_during_alloc
        .type           $__internal_1_$__cuda_sm10x_tcgen05_guardrail_trap_phase_invalid_during_alloc,@function
        .size           $__internal_1_$__cuda_sm10x_tcgen05_guardrail_trap_phase_invalid_during_alloc,($__internal_2_$__cuda_sm10x_tcgen05_guardrail_trap_unallocated_columns_being_dealloced - $__internal_1_$__cuda_sm10x_tcgen05_guardrail_trap_phase_invalid_during_alloc)
$__internal_1_$__cuda_sm10x_tcgen05_guardrail_trap_phase_invalid_during_alloc:
[----:B------:R-:W-:Y:S05]  /*5f40*/  BPT.TRAP 0x1 ;  /* 0x000000040000795c */ /* 0x000fea0000300000 */
[----:B------:R-:W-:-:S04]  /*5f50*/  IMAD.MOV.U32 R5, RZ, RZ, 0x0 ;  /* 0x00000000ff057424 */ /* 0x000fc800078e00ff */
[----:B------:R-:W-:Y:S05]  /*5f60*/  RET.REL.NODEC R4 `(attn_fwd) ;  /* 0xffffffa004247950 */ /* 0x000fea0003c3ffff */
        .weak           $__internal_2_$__cuda_sm10x_tcgen05_guardrail_trap_unallocated_columns_being_dealloced
        .type           $__internal_2_$__cuda_sm10x_tcgen05_guardrail_trap_unallocated_columns_being_dealloced,@function
        .size           $__internal_2_$__cuda_sm10x_tcgen05_guardrail_trap_unallocated_columns_being_dealloced,(.L_x_31 - $__internal_2_$__cuda_sm10x_tcgen05_guardrail_trap_unallocated_columns_being_dealloced)
$__internal_2_$__cuda_sm10x_tcgen05_guardrail_trap_unallocated_columns_being_dealloced:
[----:B------:R-:W-:Y:S05]  /*5f70*/  BPT.TRAP 0x1 ;  /* 0x000000040000795c */ /* 0x000fea0000300000 */
[----:B------:R-:W-:-:S04]  /*5f80*/  IMAD.MOV.U32 R3, RZ, RZ, 0x0 ;  /* 0x00000000ff037424 */ /* 0x000fc800078e00ff */
[----:B------:R-:W-:Y:S05]  /*5f90*/  RET.REL.NODEC R2 `(attn_fwd) ;  /* 0xffffffa002187950 */ /* 0x000fea0003c3ffff */
.L_x_28:
[----:B------:R-:W-:-:S00]  /*5fa0*/  BRA `(.L_x_28) ;  /* 0xfffffffc00fc7947 */ /* 0x000fc0000383ffff */
[----:B------:R-:W-:-:S00]  /*5fb0*/  NOP ;  /* 0x0000000000007918 */ /* 0x000fc00000000000 */
        /* <DEDUP_REMOVED lines=12> */
.L_x_31:


//--------------------- .nv.global.init           --------------------------
	.section	.nv.global.init,"aw",@progbits
.nv.global.init:
	.type		_$_str,@object
	.size		_$_str,(.L_3 - _$_str)
_$_str:
        /*0000*/ 	.byte	0x5f, 0x5f, 0x43, 0x55, 0x44, 0x41, 0x5f, 0x46, 0x54, 0x5a, 0x00
.L_3:


//--------------------- .nv.shared.attn_fwd       --------------------------
	.section	.nv.shared.attn_fwd,"aw",@nobits
	.sectionflags	@""
	.align	16
	.zero		1024


//--------------------- .nv.shared.reserved.0     --------------------------
	.section	.nv.shared.reserved.0,"aw",@nobits
	.align	8
	.weak		__nv_reservedSMEM_offset_0_alias
	.size		__nv_reservedSMEM_offset_0_alias, 0, 64
	.other		__nv_reservedSMEM_offset_0_alias,@"STO_CUDA_RESERVED_SHARED STV_DEFAULT"
__nv_reservedSMEM_offset_0_alias:
	.zero		0
.nv.shared.reserved.0:
	.zero		64
	.weak		__nv_reservedSMEM_allocation_phase
	.type		__nv_reservedSMEM_allocation_phase,@object
	.size		__nv_reservedSMEM_allocation_phase,(.L_0 - __nv_reservedSMEM_allocation_phase)
__nv_reservedSMEM_allocation_phase:
	.zero		1
.L_0:
	.zero		7
	.weak		__nv_reservedSMEM_devtool_atexit_pc
	.type		__nv_reservedSMEM_devtool_atexit_pc,@object
	.size		__nv_reservedSMEM_devtool_atexit_pc,(__nv_reservedSMEM_allocation_mask - __nv_reservedSMEM_devtool_atexit_pc)
__nv_reservedSMEM_devtool_atexit_pc:
	.zero		8
	.weak		__nv_reservedSMEM_allocation_mask
	.type		__nv_reservedSMEM_allocation_mask,@object
	.size		__nv_reservedSMEM_allocation_mask,(.L_2 - __nv_reservedSMEM_allocation_mask)
__nv_reservedSMEM_allocation_mask:
	.zero		4
.L_2:


//--------------------- .nv.constant0.attn_fwd    --------------------------
	.section	.nv.constant0.attn_fwd,"a",@progbits
	.sectionflags	@""
	.align	4
.nv.constant0.attn_fwd:
	.zero		1032


//--------------------- SYMBOLS --------------------------

	.type		.nv.reservedSmem.offset0,@object
	.size		.nv.reservedSmem.offset0,0x4
	.type		.nv.reservedSmem.cap,@object
	.size		.nv.reservedSmem.cap,0x4
